//
// Generated by NVIDIA NVVM Compiler
//
// Compiler Build ID: CL-36424714
// Cuda compilation tools, release 13.0, V13.0.88
// Based on NVVM 20.0.0
//

.version 9.0
.target sm_100
.address_size 64

	// .globl	default_function_kernel0
// _ZZ24default_function_kernel0E3ans has been demoted
// _ZZ24default_function_kernel1E3ans has been demoted
// _ZZ24default_function_kernel3E3ans has been demoted
// _ZZ24default_function_kernel4E3ans has been demoted
// _ZZ24default_function_kernel5E3ans has been demoted

.visible .entry default_function_kernel0(
	.param .u64 .ptr .align 1 default_function_kernel0_param_0,
	.param .u64 .ptr .align 1 default_function_kernel0_param_1,
	.param .u64 .ptr .align 1 default_function_kernel0_param_2
)
{
	.reg .pred 	%p<2>;
	.reg .b32 	%r<20>;
	.reg .b32 	%f<112>;
	.reg .b64 	%rd<14>;
	// demoted variable
	.shared .align 4 .b8 _ZZ24default_function_kernel0E3ans[1024];
	ld.param.u64 	%rd2, [default_function_kernel0_param_0];
	ld.param.u64 	%rd3, [default_function_kernel0_param_1];
	ld.param.u64 	%rd1, [default_function_kernel0_param_2];
	mov.u32 	%r4, %ctaid.x;
	shr.u32 	%r1, %r4, 3;
	mov.u32 	%r5, %tid.x;
	and.b32  	%r2, %r5, 31;
	shl.b32 	%r6, %r4, 5;
	and.b32  	%r7, %r6, 224;
	or.b32  	%r8, %r7, %r2;
	shl.b32 	%r9, %r1, 16;
	or.b32  	%r3, %r8, %r9;
	cvta.to.global.u64 	%rd4, %rd2;
	cvta.to.global.u64 	%rd5, %rd3;
	shl.b32 	%r10, %r5, 2;
	cvt.u64.u32 	%rd6, %r10;
	and.b64  	%rd7, %rd6, 3968;
	add.s64 	%rd8, %rd4, %rd7;
	ld.global.nc.f32 	%f1, [%rd8];
	shl.b32 	%r11, %r5, 8;
	and.b32  	%r12, %r11, 253952;
	add.s32 	%r13, %r3, %r12;
	mul.wide.u32 	%rd9, %r13, 4;
	add.s64 	%rd10, %rd5, %rd9;
	ld.global.nc.f32 	%f2, [%rd10];
	fma.rn.f32 	%f3, %f1, %f2, 0f00000000;
	ld.global.nc.f32 	%f4, [%rd8+4];
	ld.global.nc.f32 	%f5, [%rd10+1024];
	fma.rn.f32 	%f6, %f4, %f5, %f3;
	ld.global.nc.f32 	%f7, [%rd8+8];
	ld.global.nc.f32 	%f8, [%rd10+2048];
	fma.rn.f32 	%f9, %f7, %f8, %f6;
	ld.global.nc.f32 	%f10, [%rd8+12];
	ld.global.nc.f32 	%f11, [%rd10+3072];
	fma.rn.f32 	%f12, %f10, %f11, %f9;
	ld.global.nc.f32 	%f13, [%rd8+16];
	ld.global.nc.f32 	%f14, [%rd10+4096];
	fma.rn.f32 	%f15, %f13, %f14, %f12;
	ld.global.nc.f32 	%f16, [%rd8+20];
	ld.global.nc.f32 	%f17, [%rd10+5120];
	fma.rn.f32 	%f18, %f16, %f17, %f15;
	ld.global.nc.f32 	%f19, [%rd8+24];
	ld.global.nc.f32 	%f20, [%rd10+6144];
	fma.rn.f32 	%f21, %f19, %f20, %f18;
	ld.global.nc.f32 	%f22, [%rd8+28];
	ld.global.nc.f32 	%f23, [%rd10+7168];
	fma.rn.f32 	%f24, %f22, %f23, %f21;
	ld.global.nc.f32 	%f25, [%rd8+32];
	ld.global.nc.f32 	%f26, [%rd10+8192];
	fma.rn.f32 	%f27, %f25, %f26, %f24;
	ld.global.nc.f32 	%f28, [%rd8+36];
	ld.global.nc.f32 	%f29, [%rd10+9216];
	fma.rn.f32 	%f30, %f28, %f29, %f27;
	ld.global.nc.f32 	%f31, [%rd8+40];
	ld.global.nc.f32 	%f32, [%rd10+10240];
	fma.rn.f32 	%f33, %f31, %f32, %f30;
	ld.global.nc.f32 	%f34, [%rd8+44];
	ld.global.nc.f32 	%f35, [%rd10+11264];
	fma.rn.f32 	%f36, %f34, %f35, %f33;
	ld.global.nc.f32 	%f37, [%rd8+48];
	ld.global.nc.f32 	%f38, [%rd10+12288];
	fma.rn.f32 	%f39, %f37, %f38, %f36;
	ld.global.nc.f32 	%f40, [%rd8+52];
	ld.global.nc.f32 	%f41, [%rd10+13312];
	fma.rn.f32 	%f42, %f40, %f41, %f39;
	ld.global.nc.f32 	%f43, [%rd8+56];
	ld.global.nc.f32 	%f44, [%rd10+14336];
	fma.rn.f32 	%f45, %f43, %f44, %f42;
	ld.global.nc.f32 	%f46, [%rd8+60];
	ld.global.nc.f32 	%f47, [%rd10+15360];
	fma.rn.f32 	%f48, %f46, %f47, %f45;
	ld.global.nc.f32 	%f49, [%rd8+64];
	ld.global.nc.f32 	%f50, [%rd10+16384];
	fma.rn.f32 	%f51, %f49, %f50, %f48;
	ld.global.nc.f32 	%f52, [%rd8+68];
	ld.global.nc.f32 	%f53, [%rd10+17408];
	fma.rn.f32 	%f54, %f52, %f53, %f51;
	ld.global.nc.f32 	%f55, [%rd8+72];
	ld.global.nc.f32 	%f56, [%rd10+18432];
	fma.rn.f32 	%f57, %f55, %f56, %f54;
	ld.global.nc.f32 	%f58, [%rd8+76];
	ld.global.nc.f32 	%f59, [%rd10+19456];
	fma.rn.f32 	%f60, %f58, %f59, %f57;
	ld.global.nc.f32 	%f61, [%rd8+80];
	ld.global.nc.f32 	%f62, [%rd10+20480];
	fma.rn.f32 	%f63, %f61, %f62, %f60;
	ld.global.nc.f32 	%f64, [%rd8+84];
	ld.global.nc.f32 	%f65, [%rd10+21504];
	fma.rn.f32 	%f66, %f64, %f65, %f63;
	ld.global.nc.f32 	%f67, [%rd8+88];
	ld.global.nc.f32 	%f68, [%rd10+22528];
	fma.rn.f32 	%f69, %f67, %f68, %f66;
	ld.global.nc.f32 	%f70, [%rd8+92];
	ld.global.nc.f32 	%f71, [%rd10+23552];
	fma.rn.f32 	%f72, %f70, %f71, %f69;
	ld.global.nc.f32 	%f73, [%rd8+96];
	ld.global.nc.f32 	%f74, [%rd10+24576];
	fma.rn.f32 	%f75, %f73, %f74, %f72;
	ld.global.nc.f32 	%f76, [%rd8+100];
	ld.global.nc.f32 	%f77, [%rd10+25600];
	fma.rn.f32 	%f78, %f76, %f77, %f75;
	ld.global.nc.f32 	%f79, [%rd8+104];
	ld.global.nc.f32 	%f80, [%rd10+26624];
	fma.rn.f32 	%f81, %f79, %f80, %f78;
	ld.global.nc.f32 	%f82, [%rd8+108];
	ld.global.nc.f32 	%f83, [%rd10+27648];
	fma.rn.f32 	%f84, %f82, %f83, %f81;
	ld.global.nc.f32 	%f85, [%rd8+112];
	ld.global.nc.f32 	%f86, [%rd10+28672];
	fma.rn.f32 	%f87, %f85, %f86, %f84;
	ld.global.nc.f32 	%f88, [%rd8+116];
	ld.global.nc.f32 	%f89, [%rd10+29696];
	fma.rn.f32 	%f90, %f88, %f89, %f87;
	ld.global.nc.f32 	%f91, [%rd8+120];
	ld.global.nc.f32 	%f92, [%rd10+30720];
	fma.rn.f32 	%f93, %f91, %f92, %f90;
	ld.global.nc.f32 	%f94, [%rd8+124];
	ld.global.nc.f32 	%f95, [%rd10+31744];
	fma.rn.f32 	%f96, %f94, %f95, %f93;
	mov.u32 	%r14, _ZZ24default_function_kernel0E3ans;
	add.s32 	%r15, %r14, %r10;
	st.shared.f32 	[%r15], %f96;
	bar.sync 	0;
	setp.gt.u32 	%p1, %r5, 31;
	@%p1 bra 	$L__BB0_2;
	cvta.to.global.u64 	%rd11, %rd1;
	shl.b32 	%r16, %r2, 2;
	add.s32 	%r18, %r14, %r16;
	ld.shared.f32 	%f97, [%r18];
	ld.shared.f32 	%f98, [%r18+128];
	add.f32 	%f99, %f97, %f98;
	ld.shared.f32 	%f100, [%r18+256];
	add.f32 	%f101, %f99, %f100;
	ld.shared.f32 	%f102, [%r18+384];
	add.f32 	%f103, %f101, %f102;
	ld.shared.f32 	%f104, [%r18+512];
	add.f32 	%f105, %f103, %f104;
	ld.shared.f32 	%f106, [%r18+640];
	add.f32 	%f107, %f105, %f106;
	ld.shared.f32 	%f108, [%r18+768];
	add.f32 	%f109, %f107, %f108;
	ld.shared.f32 	%f110, [%r18+896];
	add.f32 	%f111, %f109, %f110;
	mad.lo.s32 	%r19, %r1, -65280, %r3;
	mul.wide.u32 	%rd12, %r19, 4;
	add.s64 	%rd13, %rd11, %rd12;
	st.global.f32 	[%rd13], %f111;
$L__BB0_2:
	ret;

}
	// .globl	default_function_kernel1
.visible .entry default_function_kernel1(
	.param .u64 .ptr .align 1 default_function_kernel1_param_0,
	.param .u64 .ptr .align 1 default_function_kernel1_param_1,
	.param .u64 .ptr .align 1 default_function_kernel1_param_2
)
{
	.reg .pred 	%p<3>;
	.reg .b32 	%r<23>;
	.reg .b32 	%f<59>;
	.reg .b64 	%rd<32>;
	// demoted variable
	.shared .align 4 .b8 _ZZ24default_function_kernel1E3ans[512];
	ld.param.u64 	%rd8, [default_function_kernel1_param_0];
	ld.param.u64 	%rd9, [default_function_kernel1_param_1];
	ld.param.u64 	%rd7, [default_function_kernel1_param_2];
	cvta.to.global.u64 	%rd10, %rd9;
	cvta.to.global.u64 	%rd11, %rd8;
	mov.u32 	%r1, %ctaid.x;
	mov.u32 	%r2, %tid.x;
	cvt.u64.u32 	%rd12, %r2;
	shr.u64 	%rd13, %rd12, 5;
	shl.b64 	%rd14, %rd13, 8;
	add.s64 	%rd15, %rd14, %rd11;
	add.s64 	%rd31, %rd15, 32;
	cvt.u64.u32 	%rd16, %r1;
	shl.b64 	%rd17, %rd16, 13;
	and.b64  	%rd18, %rd17, 17592185978880;
	shl.b64 	%rd19, %rd13, 14;
	add.s64 	%rd20, %rd18, %rd19;
	and.b32  	%r6, %r1, 7;
	mul.wide.u32 	%rd21, %r6, 32;
	or.b64  	%rd22, %rd20, %rd21;
	and.b64  	%rd23, %rd12, 31;
	or.b64  	%rd24, %rd22, %rd23;
	shl.b64 	%rd25, %rd24, 2;
	add.s64 	%rd26, %rd25, %rd10;
	add.s64 	%rd30, %rd26, 8192;
	mov.f32 	%f58, 0f00000000;
	mov.b32 	%r22, 0;
$L__BB1_1:
	ld.global.nc.f32 	%f4, [%rd31+-32];
	ld.global.nc.f32 	%f5, [%rd30+-8192];
	fma.rn.f32 	%f6, %f4, %f5, %f58;
	ld.global.nc.f32 	%f7, [%rd31+-28];
	ld.global.nc.f32 	%f8, [%rd30+-7168];
	fma.rn.f32 	%f9, %f7, %f8, %f6;
	ld.global.nc.f32 	%f10, [%rd31+-24];
	ld.global.nc.f32 	%f11, [%rd30+-6144];
	fma.rn.f32 	%f12, %f10, %f11, %f9;
	ld.global.nc.f32 	%f13, [%rd31+-20];
	ld.global.nc.f32 	%f14, [%rd30+-5120];
	fma.rn.f32 	%f15, %f13, %f14, %f12;
	ld.global.nc.f32 	%f16, [%rd31+-16];
	ld.global.nc.f32 	%f17, [%rd30+-4096];
	fma.rn.f32 	%f18, %f16, %f17, %f15;
	ld.global.nc.f32 	%f19, [%rd31+-12];
	ld.global.nc.f32 	%f20, [%rd30+-3072];
	fma.rn.f32 	%f21, %f19, %f20, %f18;
	ld.global.nc.f32 	%f22, [%rd31+-8];
	ld.global.nc.f32 	%f23, [%rd30+-2048];
	fma.rn.f32 	%f24, %f22, %f23, %f21;
	ld.global.nc.f32 	%f25, [%rd31+-4];
	ld.global.nc.f32 	%f26, [%rd30+-1024];
	fma.rn.f32 	%f27, %f25, %f26, %f24;
	ld.global.nc.f32 	%f28, [%rd31];
	ld.global.nc.f32 	%f29, [%rd30];
	fma.rn.f32 	%f30, %f28, %f29, %f27;
	ld.global.nc.f32 	%f31, [%rd31+4];
	ld.global.nc.f32 	%f32, [%rd30+1024];
	fma.rn.f32 	%f33, %f31, %f32, %f30;
	ld.global.nc.f32 	%f34, [%rd31+8];
	ld.global.nc.f32 	%f35, [%rd30+2048];
	fma.rn.f32 	%f36, %f34, %f35, %f33;
	ld.global.nc.f32 	%f37, [%rd31+12];
	ld.global.nc.f32 	%f38, [%rd30+3072];
	fma.rn.f32 	%f39, %f37, %f38, %f36;
	ld.global.nc.f32 	%f40, [%rd31+16];
	ld.global.nc.f32 	%f41, [%rd30+4096];
	fma.rn.f32 	%f42, %f40, %f41, %f39;
	ld.global.nc.f32 	%f43, [%rd31+20];
	ld.global.nc.f32 	%f44, [%rd30+5120];
	fma.rn.f32 	%f45, %f43, %f44, %f42;
	ld.global.nc.f32 	%f46, [%rd31+24];
	ld.global.nc.f32 	%f47, [%rd30+6144];
	fma.rn.f32 	%f48, %f46, %f47, %f45;
	ld.global.nc.f32 	%f49, [%rd31+28];
	ld.global.nc.f32 	%f50, [%rd30+7168];
	fma.rn.f32 	%f58, %f49, %f50, %f48;
	add.s32 	%r22, %r22, 16;
	add.s64 	%rd31, %rd31, 64;
	add.s64 	%rd30, %rd30, 16384;
	setp.ne.s32 	%p1, %r22, 64;
	@%p1 bra 	$L__BB1_1;
	shl.b32 	%r7, %r2, 2;
	mov.u32 	%r8, _ZZ24default_function_kernel1E3ans;
	add.s32 	%r9, %r8, %r7;
	st.shared.f32 	[%r9], %f58;
	bar.sync 	0;
	setp.gt.u32 	%p2, %r2, 31;
	@%p2 bra 	$L__BB1_4;
	shr.u32 	%r10, %r1, 3;
	and.b32  	%r11, %r2, 31;
	and.b32  	%r13, %r7, 124;
	add.s32 	%r15, %r8, %r13;
	ld.shared.f32 	%f51, [%r15];
	ld.shared.f32 	%f52, [%r15+128];
	add.f32 	%f53, %f51, %f52;
	ld.shared.f32 	%f54, [%r15+256];
	add.f32 	%f55, %f53, %f54;
	ld.shared.f32 	%f56, [%r15+384];
	add.f32 	%f57, %f55, %f56;
	shl.b32 	%r16, %r10, 16;
	shl.b32 	%r17, %r1, 5;
	and.b32  	%r18, %r17, 224;
	or.b32  	%r19, %r18, %r11;
	or.b32  	%r20, %r19, %r16;
	mad.lo.s32 	%r21, %r10, -65280, %r20;
	cvta.to.global.u64 	%rd27, %rd7;
	mul.wide.u32 	%rd28, %r21, 4;
	add.s64 	%rd29, %rd27, %rd28;
	st.global.f32 	[%rd29], %f57;
$L__BB1_4:
	ret;

}
	// .globl	default_function_kernel2
.visible .entry default_function_kernel2(
	.param .u64 .ptr .align 1 default_function_kernel2_param_0,
	.param .u64 .ptr .align 1 default_function_kernel2_param_1,
	.param .u64 .ptr .align 1 default_function_kernel2_param_2
)
{
	.reg .pred 	%p<3>;
	.reg .b32 	%r<17>;
	.reg .b32 	%f<53>;
	.reg .b64 	%rd<32>;

	ld.param.u64 	%rd9, [default_function_kernel2_param_0];
	ld.param.u64 	%rd10, [default_function_kernel2_param_1];
	ld.param.u64 	%rd8, [default_function_kernel2_param_2];
	cvta.to.global.u64 	%rd11, %rd10;
	cvta.to.global.u64 	%rd12, %rd9;
	mov.u32 	%r1, %ctaid.x;
	mov.u32 	%r2, %tid.x;
	cvt.u64.u32 	%rd13, %r2;
	shr.u64 	%rd14, %rd13, 5;
	shl.b64 	%rd15, %rd14, 8;
	add.s64 	%rd16, %rd15, %rd12;
	add.s64 	%rd31, %rd16, 32;
	cvt.u64.u32 	%rd17, %r1;
	shl.b64 	%rd18, %rd17, 13;
	and.b64  	%rd19, %rd18, 17592185978880;
	shl.b64 	%rd20, %rd14, 14;
	add.s64 	%rd21, %rd19, %rd20;
	and.b32  	%r6, %r1, 7;
	mul.wide.u32 	%rd22, %r6, 32;
	or.b64  	%rd23, %rd21, %rd22;
	and.b64  	%rd24, %rd13, 31;
	or.b64  	%rd25, %rd23, %rd24;
	shl.b64 	%rd26, %rd25, 2;
	add.s64 	%rd27, %rd26, %rd11;
	add.s64 	%rd30, %rd27, 8192;
	mov.f32 	%f52, 0f00000000;
	mov.b32 	%r16, 0;
$L__BB2_1:
	ld.global.nc.f32 	%f4, [%rd31+-32];
	ld.global.nc.f32 	%f5, [%rd30+-8192];
	fma.rn.f32 	%f6, %f4, %f5, %f52;
	ld.global.nc.f32 	%f7, [%rd31+-28];
	ld.global.nc.f32 	%f8, [%rd30+-7168];
	fma.rn.f32 	%f9, %f7, %f8, %f6;
	ld.global.nc.f32 	%f10, [%rd31+-24];
	ld.global.nc.f32 	%f11, [%rd30+-6144];
	fma.rn.f32 	%f12, %f10, %f11, %f9;
	ld.global.nc.f32 	%f13, [%rd31+-20];
	ld.global.nc.f32 	%f14, [%rd30+-5120];
	fma.rn.f32 	%f15, %f13, %f14, %f12;
	ld.global.nc.f32 	%f16, [%rd31+-16];
	ld.global.nc.f32 	%f17, [%rd30+-4096];
	fma.rn.f32 	%f18, %f16, %f17, %f15;
	ld.global.nc.f32 	%f19, [%rd31+-12];
	ld.global.nc.f32 	%f20, [%rd30+-3072];
	fma.rn.f32 	%f21, %f19, %f20, %f18;
	ld.global.nc.f32 	%f22, [%rd31+-8];
	ld.global.nc.f32 	%f23, [%rd30+-2048];
	fma.rn.f32 	%f24, %f22, %f23, %f21;
	ld.global.nc.f32 	%f25, [%rd31+-4];
	ld.global.nc.f32 	%f26, [%rd30+-1024];
	fma.rn.f32 	%f27, %f25, %f26, %f24;
	ld.global.nc.f32 	%f28, [%rd31];
	ld.global.nc.f32 	%f29, [%rd30];
	fma.rn.f32 	%f30, %f28, %f29, %f27;
	ld.global.nc.f32 	%f31, [%rd31+4];
	ld.global.nc.f32 	%f32, [%rd30+1024];
	fma.rn.f32 	%f33, %f31, %f32, %f30;
	ld.global.nc.f32 	%f34, [%rd31+8];
	ld.global.nc.f32 	%f35, [%rd30+2048];
	fma.rn.f32 	%f36, %f34, %f35, %f33;
	ld.global.nc.f32 	%f37, [%rd31+12];
	ld.global.nc.f32 	%f38, [%rd30+3072];
	fma.rn.f32 	%f39, %f37, %f38, %f36;
	ld.global.nc.f32 	%f40, [%rd31+16];
	ld.global.nc.f32 	%f41, [%rd30+4096];
	fma.rn.f32 	%f42, %f40, %f41, %f39;
	ld.global.nc.f32 	%f43, [%rd31+20];
	ld.global.nc.f32 	%f44, [%rd30+5120];
	fma.rn.f32 	%f45, %f43, %f44, %f42;
	ld.global.nc.f32 	%f46, [%rd31+24];
	ld.global.nc.f32 	%f47, [%rd30+6144];
	fma.rn.f32 	%f48, %f46, %f47, %f45;
	ld.global.nc.f32 	%f49, [%rd31+28];
	ld.global.nc.f32 	%f50, [%rd30+7168];
	fma.rn.f32 	%f52, %f49, %f50, %f48;
	add.s32 	%r16, %r16, 16;
	add.s64 	%rd31, %rd31, 64;
	add.s64 	%rd30, %rd30, 16384;
	setp.ne.s32 	%p1, %r16, 64;
	@%p1 bra 	$L__BB2_1;
	shr.u32 	%r7, %r1, 3;
	setp.gt.u32 	%p2, %r2, 31;
	shl.b32 	%r8, %r7, 16;
	shl.b32 	%r9, %r1, 5;
	and.b32  	%r10, %r9, 224;
	and.b32  	%r11, %r2, 31;
	or.b32  	%r12, %r10, %r11;
	or.b32  	%r13, %r12, %r8;
	mad.lo.s32 	%r14, %r7, -65280, %r13;
	cvta.to.global.u64 	%rd28, %rd8;
	mul.wide.u32 	%rd29, %r14, 4;
	add.s64 	%rd7, %rd28, %rd29;
	@%p2 bra 	$L__BB2_4;
	mov.b32 	%r15, 0;
	st.global.u32 	[%rd7], %r15;
$L__BB2_4:
	bar.sync 	0;
	atom.global.add.f32 	%f51, [%rd7], %f52;
	ret;

}
	// .globl	default_function_kernel3
.visible .entry default_function_kernel3(
	.param .u64 .ptr .align 1 default_function_kernel3_param_0,
	.param .u64 .ptr .align 1 default_function_kernel3_param_1,
	.param .u64 .ptr .align 1 default_function_kernel3_param_2
)
{
	.reg .pred 	%p<2>;
	.reg .b32 	%r<20>;
	.reg .b32 	%f<112>;
	.reg .b64 	%rd<14>;
	// demoted variable
	.shared .align 4 .b8 _ZZ24default_function_kernel3E3ans[1024];
	ld.param.u64 	%rd2, [default_function_kernel3_param_0];
	ld.param.u64 	%rd3, [default_function_kernel3_param_1];
	ld.param.u64 	%rd1, [default_function_kernel3_param_2];
	mov.u32 	%r4, %ctaid.x;
	shr.u32 	%r1, %r4, 3;
	mov.u32 	%r5, %tid.x;
	and.b32  	%r2, %r5, 31;
	shl.b32 	%r6, %r4, 5;
	and.b32  	%r7, %r6, 224;
	or.b32  	%r8, %r7, %r2;
	shl.b32 	%r9, %r1, 16;
	or.b32  	%r3, %r8, %r9;
	cvta.to.global.u64 	%rd4, %rd2;
	cvta.to.global.u64 	%rd5, %rd3;
	shl.b32 	%r10, %r5, 2;
	cvt.u64.u32 	%rd6, %r10;
	and.b64  	%rd7, %rd6, 3968;
	add.s64 	%rd8, %rd4, %rd7;
	ld.global.nc.f32 	%f1, [%rd8];
	shl.b32 	%r11, %r5, 8;
	and.b32  	%r12, %r11, 253952;
	add.s32 	%r13, %r3, %r12;
	mul.wide.u32 	%rd9, %r13, 4;
	add.s64 	%rd10, %rd5, %rd9;
	ld.global.nc.f32 	%f2, [%rd10];
	fma.rn.f32 	%f3, %f1, %f2, 0f00000000;
	ld.global.nc.f32 	%f4, [%rd8+4];
	ld.global.nc.f32 	%f5, [%rd10+1024];
	fma.rn.f32 	%f6, %f4, %f5, %f3;
	ld.global.nc.f32 	%f7, [%rd8+8];
	ld.global.nc.f32 	%f8, [%rd10+2048];
	fma.rn.f32 	%f9, %f7, %f8, %f6;
	ld.global.nc.f32 	%f10, [%rd8+12];
	ld.global.nc.f32 	%f11, [%rd10+3072];
	fma.rn.f32 	%f12, %f10, %f11, %f9;
	ld.global.nc.f32 	%f13, [%rd8+16];
	ld.global.nc.f32 	%f14, [%rd10+4096];
	fma.rn.f32 	%f15, %f13, %f14, %f12;
	ld.global.nc.f32 	%f16, [%rd8+20];
	ld.global.nc.f32 	%f17, [%rd10+5120];
	fma.rn.f32 	%f18, %f16, %f17, %f15;
	ld.global.nc.f32 	%f19, [%rd8+24];
	ld.global.nc.f32 	%f20, [%rd10+6144];
	fma.rn.f32 	%f21, %f19, %f20, %f18;
	ld.global.nc.f32 	%f22, [%rd8+28];
	ld.global.nc.f32 	%f23, [%rd10+7168];
	fma.rn.f32 	%f24, %f22, %f23, %f21;
	ld.global.nc.f32 	%f25, [%rd8+32];
	ld.global.nc.f32 	%f26, [%rd10+8192];
	fma.rn.f32 	%f27, %f25, %f26, %f24;
	ld.global.nc.f32 	%f28, [%rd8+36];
	ld.global.nc.f32 	%f29, [%rd10+9216];
	fma.rn.f32 	%f30, %f28, %f29, %f27;
	ld.global.nc.f32 	%f31, [%rd8+40];
	ld.global.nc.f32 	%f32, [%rd10+10240];
	fma.rn.f32 	%f33, %f31, %f32, %f30;
	ld.global.nc.f32 	%f34, [%rd8+44];
	ld.global.nc.f32 	%f35, [%rd10+11264];
	fma.rn.f32 	%f36, %f34, %f35, %f33;
	ld.global.nc.f32 	%f37, [%rd8+48];
	ld.global.nc.f32 	%f38, [%rd10+12288];
	fma.rn.f32 	%f39, %f37, %f38, %f36;
	ld.global.nc.f32 	%f40, [%rd8+52];
	ld.global.nc.f32 	%f41, [%rd10+13312];
	fma.rn.f32 	%f42, %f40, %f41, %f39;
	ld.global.nc.f32 	%f43, [%rd8+56];
	ld.global.nc.f32 	%f44, [%rd10+14336];
	fma.rn.f32 	%f45, %f43, %f44, %f42;
	ld.global.nc.f32 	%f46, [%rd8+60];
	ld.global.nc.f32 	%f47, [%rd10+15360];
	fma.rn.f32 	%f48, %f46, %f47, %f45;
	ld.global.nc.f32 	%f49, [%rd8+64];
	ld.global.nc.f32 	%f50, [%rd10+16384];
	fma.rn.f32 	%f51, %f49, %f50, %f48;
	ld.global.nc.f32 	%f52, [%rd8+68];
	ld.global.nc.f32 	%f53, [%rd10+17408];
	fma.rn.f32 	%f54, %f52, %f53, %f51;
	ld.global.nc.f32 	%f55, [%rd8+72];
	ld.global.nc.f32 	%f56, [%rd10+18432];
	fma.rn.f32 	%f57, %f55, %f56, %f54;
	ld.global.nc.f32 	%f58, [%rd8+76];
	ld.global.nc.f32 	%f59, [%rd10+19456];
	fma.rn.f32 	%f60, %f58, %f59, %f57;
	ld.global.nc.f32 	%f61, [%rd8+80];
	ld.global.nc.f32 	%f62, [%rd10+20480];
	fma.rn.f32 	%f63, %f61, %f62, %f60;
	ld.global.nc.f32 	%f64, [%rd8+84];
	ld.global.nc.f32 	%f65, [%rd10+21504];
	fma.rn.f32 	%f66, %f64, %f65, %f63;
	ld.global.nc.f32 	%f67, [%rd8+88];
	ld.global.nc.f32 	%f68, [%rd10+22528];
	fma.rn.f32 	%f69, %f67, %f68, %f66;
	ld.global.nc.f32 	%f70, [%rd8+92];
	ld.global.nc.f32 	%f71, [%rd10+23552];
	fma.rn.f32 	%f72, %f70, %f71, %f69;
	ld.global.nc.f32 	%f73, [%rd8+96];
	ld.global.nc.f32 	%f74, [%rd10+24576];
	fma.rn.f32 	%f75, %f73, %f74, %f72;
	ld.global.nc.f32 	%f76, [%rd8+100];
	ld.global.nc.f32 	%f77, [%rd10+25600];
	fma.rn.f32 	%f78, %f76, %f77, %f75;
	ld.global.nc.f32 	%f79, [%rd8+104];
	ld.global.nc.f32 	%f80, [%rd10+26624];
	fma.rn.f32 	%f81, %f79, %f80, %f78;
	ld.global.nc.f32 	%f82, [%rd8+108];
	ld.global.nc.f32 	%f83, [%rd10+27648];
	fma.rn.f32 	%f84, %f82, %f83, %f81;
	ld.global.nc.f32 	%f85, [%rd8+112];
	ld.global.nc.f32 	%f86, [%rd10+28672];
	fma.rn.f32 	%f87, %f85, %f86, %f84;
	ld.global.nc.f32 	%f88, [%rd8+116];
	ld.global.nc.f32 	%f89, [%rd10+29696];
	fma.rn.f32 	%f90, %f88, %f89, %f87;
	ld.global.nc.f32 	%f91, [%rd8+120];
	ld.global.nc.f32 	%f92, [%rd10+30720];
	fma.rn.f32 	%f93, %f91, %f92, %f90;
	ld.global.nc.f32 	%f94, [%rd8+124];
	ld.global.nc.f32 	%f95, [%rd10+31744];
	fma.rn.f32 	%f96, %f94, %f95, %f93;
	mov.u32 	%r14, _ZZ24default_function_kernel3E3ans;
	add.s32 	%r15, %r14, %r10;
	st.shared.f32 	[%r15], %f96;
	bar.sync 	0;
	setp.gt.u32 	%p1, %r5, 31;
	@%p1 bra 	$L__BB3_2;
	cvta.to.global.u64 	%rd11, %rd1;
	shl.b32 	%r16, %r2, 2;
	add.s32 	%r18, %r14, %r16;
	ld.shared.f32 	%f97, [%r18];
	ld.shared.f32 	%f98, [%r18+128];
	add.f32 	%f99, %f97, %f98;
	ld.shared.f32 	%f100, [%r18+256];
	add.f32 	%f101, %f99, %f100;
	ld.shared.f32 	%f102, [%r18+384];
	add.f32 	%f103, %f101, %f102;
	ld.shared.f32 	%f104, [%r18+512];
	add.f32 	%f105, %f103, %f104;
	ld.shared.f32 	%f106, [%r18+640];
	add.f32 	%f107, %f105, %f106;
	ld.shared.f32 	%f108, [%r18+768];
	add.f32 	%f109, %f107, %f108;
	ld.shared.f32 	%f110, [%r18+896];
	add.f32 	%f111, %f109, %f110;
	mad.lo.s32 	%r19, %r1, -65280, %r3;
	mul.wide.u32 	%rd12, %r19, 4;
	add.s64 	%rd13, %rd11, %rd12;
	st.global.f32 	[%rd13], %f111;
$L__BB3_2:
	ret;

}
	// .globl	default_function_kernel4
.visible .entry default_function_kernel4(
	.param .u64 .ptr .align 1 default_function_kernel4_param_0,
	.param .u64 .ptr .align 1 default_function_kernel4_param_1,
	.param .u64 .ptr .align 1 default_function_kernel4_param_2
)
{
	.reg .pred 	%p<2>;
	.reg .b32 	%r<21>;
	.reg .b32 	%f<112>;
	.reg .b64 	%rd<14>;
	// demoted variable
	.shared .align 4 .b8 _ZZ24default_function_kernel4E3ans[512];
	ld.param.u64 	%rd2, [default_function_kernel4_param_0];
	ld.param.u64 	%rd3, [default_function_kernel4_param_1];
	ld.param.u64 	%rd1, [default_function_kernel4_param_2];
	mov.u32 	%r4, %ctaid.x;
	shr.u32 	%r1, %r4, 4;
	mov.u32 	%r5, %tid.x;
	and.b32  	%r2, %r5, 15;
	shl.b32 	%r6, %r4, 4;
	and.b32  	%r7, %r6, 240;
	or.b32  	%r8, %r7, %r2;
	shl.b32 	%r9, %r1, 16;
	or.b32  	%r3, %r8, %r9;
	cvta.to.global.u64 	%rd4, %rd2;
	cvta.to.global.u64 	%rd5, %rd3;
	shl.b32 	%r10, %r5, 3;
	cvt.u64.u32 	%rd6, %r10;
	and.b64  	%rd7, %rd6, 8064;
	add.s64 	%rd8, %rd4, %rd7;
	ld.global.nc.f32 	%f1, [%rd8];
	shl.b32 	%r11, %r5, 9;
	and.b32  	%r12, %r11, 516096;
	add.s32 	%r13, %r3, %r12;
	mul.wide.u32 	%rd9, %r13, 4;
	add.s64 	%rd10, %rd5, %rd9;
	ld.global.nc.f32 	%f2, [%rd10];
	fma.rn.f32 	%f3, %f1, %f2, 0f00000000;
	ld.global.nc.f32 	%f4, [%rd8+4];
	ld.global.nc.f32 	%f5, [%rd10+1024];
	fma.rn.f32 	%f6, %f4, %f5, %f3;
	ld.global.nc.f32 	%f7, [%rd8+8];
	ld.global.nc.f32 	%f8, [%rd10+2048];
	fma.rn.f32 	%f9, %f7, %f8, %f6;
	ld.global.nc.f32 	%f10, [%rd8+12];
	ld.global.nc.f32 	%f11, [%rd10+3072];
	fma.rn.f32 	%f12, %f10, %f11, %f9;
	ld.global.nc.f32 	%f13, [%rd8+16];
	ld.global.nc.f32 	%f14, [%rd10+4096];
	fma.rn.f32 	%f15, %f13, %f14, %f12;
	ld.global.nc.f32 	%f16, [%rd8+20];
	ld.global.nc.f32 	%f17, [%rd10+5120];
	fma.rn.f32 	%f18, %f16, %f17, %f15;
	ld.global.nc.f32 	%f19, [%rd8+24];
	ld.global.nc.f32 	%f20, [%rd10+6144];
	fma.rn.f32 	%f21, %f19, %f20, %f18;
	ld.global.nc.f32 	%f22, [%rd8+28];
	ld.global.nc.f32 	%f23, [%rd10+7168];
	fma.rn.f32 	%f24, %f22, %f23, %f21;
	ld.global.nc.f32 	%f25, [%rd8+32];
	ld.global.nc.f32 	%f26, [%rd10+8192];
	fma.rn.f32 	%f27, %f25, %f26, %f24;
	ld.global.nc.f32 	%f28, [%rd8+36];
	ld.global.nc.f32 	%f29, [%rd10+9216];
	fma.rn.f32 	%f30, %f28, %f29, %f27;
	ld.global.nc.f32 	%f31, [%rd8+40];
	ld.global.nc.f32 	%f32, [%rd10+10240];
	fma.rn.f32 	%f33, %f31, %f32, %f30;
	ld.global.nc.f32 	%f34, [%rd8+44];
	ld.global.nc.f32 	%f35, [%rd10+11264];
	fma.rn.f32 	%f36, %f34, %f35, %f33;
	ld.global.nc.f32 	%f37, [%rd8+48];
	ld.global.nc.f32 	%f38, [%rd10+12288];
	fma.rn.f32 	%f39, %f37, %f38, %f36;
	ld.global.nc.f32 	%f40, [%rd8+52];
	ld.global.nc.f32 	%f41, [%rd10+13312];
	fma.rn.f32 	%f42, %f40, %f41, %f39;
	ld.global.nc.f32 	%f43, [%rd8+56];
	ld.global.nc.f32 	%f44, [%rd10+14336];
	fma.rn.f32 	%f45, %f43, %f44, %f42;
	ld.global.nc.f32 	%f46, [%rd8+60];
	ld.global.nc.f32 	%f47, [%rd10+15360];
	fma.rn.f32 	%f48, %f46, %f47, %f45;
	ld.global.nc.f32 	%f49, [%rd8+64];
	ld.global.nc.f32 	%f50, [%rd10+16384];
	fma.rn.f32 	%f51, %f49, %f50, %f48;
	ld.global.nc.f32 	%f52, [%rd8+68];
	ld.global.nc.f32 	%f53, [%rd10+17408];
	fma.rn.f32 	%f54, %f52, %f53, %f51;
	ld.global.nc.f32 	%f55, [%rd8+72];
	ld.global.nc.f32 	%f56, [%rd10+18432];
	fma.rn.f32 	%f57, %f55, %f56, %f54;
	ld.global.nc.f32 	%f58, [%rd8+76];
	ld.global.nc.f32 	%f59, [%rd10+19456];
	fma.rn.f32 	%f60, %f58, %f59, %f57;
	ld.global.nc.f32 	%f61, [%rd8+80];
	ld.global.nc.f32 	%f62, [%rd10+20480];
	fma.rn.f32 	%f63, %f61, %f62, %f60;
	ld.global.nc.f32 	%f64, [%rd8+84];
	ld.global.nc.f32 	%f65, [%rd10+21504];
	fma.rn.f32 	%f66, %f64, %f65, %f63;
	ld.global.nc.f32 	%f67, [%rd8+88];
	ld.global.nc.f32 	%f68, [%rd10+22528];
	fma.rn.f32 	%f69, %f67, %f68, %f66;
	ld.global.nc.f32 	%f70, [%rd8+92];
	ld.global.nc.f32 	%f71, [%rd10+23552];
	fma.rn.f32 	%f72, %f70, %f71, %f69;
	ld.global.nc.f32 	%f73, [%rd8+96];
	ld.global.nc.f32 	%f74, [%rd10+24576];
	fma.rn.f32 	%f75, %f73, %f74, %f72;
	ld.global.nc.f32 	%f76, [%rd8+100];
	ld.global.nc.f32 	%f77, [%rd10+25600];
	fma.rn.f32 	%f78, %f76, %f77, %f75;
	ld.global.nc.f32 	%f79, [%rd8+104];
	ld.global.nc.f32 	%f80, [%rd10+26624];
	fma.rn.f32 	%f81, %f79, %f80, %f78;
	ld.global.nc.f32 	%f82, [%rd8+108];
	ld.global.nc.f32 	%f83, [%rd10+27648];
	fma.rn.f32 	%f84, %f82, %f83, %f81;
	ld.global.nc.f32 	%f85, [%rd8+112];
	ld.global.nc.f32 	%f86, [%rd10+28672];
	fma.rn.f32 	%f87, %f85, %f86, %f84;
	ld.global.nc.f32 	%f88, [%rd8+116];
	ld.global.nc.f32 	%f89, [%rd10+29696];
	fma.rn.f32 	%f90, %f88, %f89, %f87;
	ld.global.nc.f32 	%f91, [%rd8+120];
	ld.global.nc.f32 	%f92, [%rd10+30720];
	fma.rn.f32 	%f93, %f91, %f92, %f90;
	ld.global.nc.f32 	%f94, [%rd8+124];
	ld.global.nc.f32 	%f95, [%rd10+31744];
	fma.rn.f32 	%f96, %f94, %f95, %f93;
	shl.b32 	%r14, %r5, 2;
	mov.u32 	%r15, _ZZ24default_function_kernel4E3ans;
	add.s32 	%r16, %r15, %r14;
	st.shared.f32 	[%r16], %f96;
	bar.sync 	0;
	setp.gt.u32 	%p1, %r5, 15;
	@%p1 bra 	$L__BB4_2;
	cvta.to.global.u64 	%rd11, %rd1;
	shl.b32 	%r17, %r2, 2;
	add.s32 	%r19, %r15, %r17;
	ld.shared.f32 	%f97, [%r19];
	ld.shared.f32 	%f98, [%r19+64];
	add.f32 	%f99, %f97, %f98;
	ld.shared.f32 	%f100, [%r19+128];
	add.f32 	%f101, %f99, %f100;
	ld.shared.f32 	%f102, [%r19+192];
	add.f32 	%f103, %f101, %f102;
	ld.shared.f32 	%f104, [%r19+256];
	add.f32 	%f105, %f103, %f104;
	ld.shared.f32 	%f106, [%r19+320];
	add.f32 	%f107, %f105, %f106;
	ld.shared.f32 	%f108, [%r19+384];
	add.f32 	%f109, %f107, %f108;
	ld.shared.f32 	%f110, [%r19+448];
	add.f32 	%f111, %f109, %f110;
	mad.lo.s32 	%r20, %r1, -65280, %r3;
	mul.wide.u32 	%rd12, %r20, 4;
	add.s64 	%rd13, %rd11, %rd12;
	st.global.f32 	[%rd13], %f111;
$L__BB4_2:
	ret;

}
	// .globl	default_function_kernel5
.visible .entry default_function_kernel5(
	.param .u64 .ptr .align 1 default_function_kernel5_param_0,
	.param .u64 .ptr .align 1 default_function_kernel5_param_1,
	.param .u64 .ptr .align 1 default_function_kernel5_param_2
)
{
	.reg .pred 	%p<3>;
	.reg .b32 	%r<22>;
	.reg .b32 	%f<66>;
	.reg .b64 	%rd<14>;
	// demoted variable
	.shared .align 4 .b8 _ZZ24default_function_kernel5E3ans[1024];
	ld.param.u64 	%rd2, [default_function_kernel5_param_0];
	ld.param.u64 	%rd3, [default_function_kernel5_param_1];
	ld.param.u64 	%rd1, [default_function_kernel5_param_2];
	mov.u32 	%r4, %ctaid.x;
	shr.u32 	%r1, %r4, 4;
	mov.u32 	%r5, %tid.x;
	and.b32  	%r2, %r5, 15;
	shl.b32 	%r6, %r4, 4;
	and.b32  	%r7, %r6, 240;
	or.b32  	%r8, %r7, %r2;
	shl.b32 	%r9, %r1, 16;
	or.b32  	%r3, %r8, %r9;
	cvta.to.global.u64 	%rd4, %rd2;
	cvta.to.global.u64 	%rd5, %rd3;
	shl.b32 	%r10, %r5, 2;
	cvt.u64.u32 	%rd6, %r10;
	and.b64  	%rd7, %rd6, 4032;
	add.s64 	%rd8, %rd4, %rd7;
	ld.global.nc.f32 	%f1, [%rd8];
	shl.b32 	%r11, %r5, 8;
	and.b32  	%r12, %r11, 258048;
	add.s32 	%r13, %r3, %r12;
	mul.wide.u32 	%rd9, %r13, 4;
	add.s64 	%rd10, %rd5, %rd9;
	ld.global.nc.f32 	%f2, [%rd10];
	fma.rn.f32 	%f3, %f1, %f2, 0f00000000;
	ld.global.nc.f32 	%f4, [%rd8+4];
	ld.global.nc.f32 	%f5, [%rd10+1024];
	fma.rn.f32 	%f6, %f4, %f5, %f3;
	ld.global.nc.f32 	%f7, [%rd8+8];
	ld.global.nc.f32 	%f8, [%rd10+2048];
	fma.rn.f32 	%f9, %f7, %f8, %f6;
	ld.global.nc.f32 	%f10, [%rd8+12];
	ld.global.nc.f32 	%f11, [%rd10+3072];
	fma.rn.f32 	%f12, %f10, %f11, %f9;
	ld.global.nc.f32 	%f13, [%rd8+16];
	ld.global.nc.f32 	%f14, [%rd10+4096];
	fma.rn.f32 	%f15, %f13, %f14, %f12;
	ld.global.nc.f32 	%f16, [%rd8+20];
	ld.global.nc.f32 	%f17, [%rd10+5120];
	fma.rn.f32 	%f18, %f16, %f17, %f15;
	ld.global.nc.f32 	%f19, [%rd8+24];
	ld.global.nc.f32 	%f20, [%rd10+6144];
	fma.rn.f32 	%f21, %f19, %f20, %f18;
	ld.global.nc.f32 	%f22, [%rd8+28];
	ld.global.nc.f32 	%f23, [%rd10+7168];
	fma.rn.f32 	%f24, %f22, %f23, %f21;
	ld.global.nc.f32 	%f25, [%rd8+32];
	ld.global.nc.f32 	%f26, [%rd10+8192];
	fma.rn.f32 	%f27, %f25, %f26, %f24;
	ld.global.nc.f32 	%f28, [%rd8+36];
	ld.global.nc.f32 	%f29, [%rd10+9216];
	fma.rn.f32 	%f30, %f28, %f29, %f27;
	ld.global.nc.f32 	%f31, [%rd8+40];
	ld.global.nc.f32 	%f32, [%rd10+10240];
	fma.rn.f32 	%f33, %f31, %f32, %f30;
	ld.global.nc.f32 	%f34, [%rd8+44];
	ld.global.nc.f32 	%f35, [%rd10+11264];
	fma.rn.f32 	%f36, %f34, %f35, %f33;
	ld.global.nc.f32 	%f37, [%rd8+48];
	ld.global.nc.f32 	%f38, [%rd10+12288];
	fma.rn.f32 	%f39, %f37, %f38, %f36;
	ld.global.nc.f32 	%f40, [%rd8+52];
	ld.global.nc.f32 	%f41, [%rd10+13312];
	fma.rn.f32 	%f42, %f40, %f41, %f39;
	ld.global.nc.f32 	%f43, [%rd8+56];
	ld.global.nc.f32 	%f44, [%rd10+14336];
	fma.rn.f32 	%f45, %f43, %f44, %f42;
	ld.global.nc.f32 	%f46, [%rd8+60];
	ld.global.nc.f32 	%f47, [%rd10+15360];
	fma.rn.f32 	%f48, %f46, %f47, %f45;
	mov.b32 	%r14, %f48;
	shfl.sync.bfly.b32	%r15|%p1, %r14, 16, 31, -1;
	mov.b32 	%f49, %r15;
	add.f32 	%f50, %f48, %f49;
	mov.u32 	%r16, _ZZ24default_function_kernel5E3ans;
	add.s32 	%r17, %r16, %r10;
	st.shared.f32 	[%r17], %f50;
	bar.sync 	0;
	setp.gt.u32 	%p2, %r5, 15;
	@%p2 bra 	$L__BB5_2;
	cvta.to.global.u64 	%rd11, %rd1;
	shl.b32 	%r18, %r2, 2;
	add.s32 	%r20, %r16, %r18;
	ld.shared.f32 	%f51, [%r20];
	ld.shared.f32 	%f52, [%r20+128];
	add.f32 	%f53, %f51, %f52;
	ld.shared.f32 	%f54, [%r20+256];
	add.f32 	%f55, %f53, %f54;
	ld.shared.f32 	%f56, [%r20+384];
	add.f32 	%f57, %f55, %f56;
	ld.shared.f32 	%f58, [%r20+512];
	add.f32 	%f59, %f57, %f58;
	ld.shared.f32 	%f60, [%r20+640];
	add.f32 	%f61, %f59, %f60;
	ld.shared.f32 	%f62, [%r20+768];
	add.f32 	%f63, %f61, %f62;
	ld.shared.f32 	%f64, [%r20+896];
	add.f32 	%f65, %f63, %f64;
	mad.lo.s32 	%r21, %r1, -65280, %r3;
	mul.wide.u32 	%rd12, %r21, 4;
	add.s64 	%rd13, %rd11, %rd12;
	st.global.f32 	[%rd13], %f65;
$L__BB5_2:
	ret;

}


// ===== COMPILED SASS (sm_100) =====

	.target	sm_100

	.elftype	@"ET_EXEC"


//--------------------- .note.nv.tkinfo           --------------------------
	.section	.note.nv.tkinfo,"",@"SHT_NOTE"
	.sectionflags	@"SHF_NOTE_NV_TKINFO"
	.tkinfo
        /*0018*/ 	.word	0x00000002
        /*0030*/ 	.string	""
        /*0030*/ 	.string	"ptxas"
        /*0030*/ 	.string	"Cuda compilation tools, release 13.0, V13.0.88"
        /*0030*/ 	.string	"Build cuda_13.0.r13.0/compiler.36424714_0"
        /*0030*/ 	.string	"-arch sm_100 -m 64 "



//--------------------- .note.nv.cuinfo           --------------------------
	.section	.note.nv.cuinfo,"",@"SHT_NOTE"
	.sectionflags	@"SHF_NOTE_NV_CUINFO"
        /*0018*/ 	.short	0x0002
        /*001a*/ 	.short	0x0064
        /*001c*/ 	.short	0x0082
	.zero		2


//--------------------- .nv.info                  --------------------------
	.section	.nv.info,"",@"SHT_CUDA_INFO"
	.align	4


	//----- nvinfo : EIATTR_REGCOUNT
	.align		4
        /*0000*/ 	.byte	0x04, 0x2f
        /*0002*/ 	.short	(.L_1 - .L_0)
	.align		4
.L_0:
        /*0004*/ 	.word	index@(default_function_kernel0)
        /*0008*/ 	.word	0x00000020


	//----- nvinfo : EIATTR_FRAME_SIZE
	.align		4
.L_1:
        /*000c*/ 	.byte	0x04, 0x11
        /*000e*/ 	.short	(.L_3 - .L_2)
	.align		4
.L_2:
        /*0010*/ 	.word	index@(default_function_kernel0)
        /*0014*/ 	.word	0x00000000


	//----- nvinfo : EIATTR_REGCOUNT
	.align		4
.L_3:
        /*0018*/ 	.byte	0x04, 0x2f
        /*001a*/ 	.short	(.L_5 - .L_4)
	.align		4
.L_4:
        /*001c*/ 	.word	index@(default_function_kernel1)
        /*0020*/ 	.word	0x00000020


	//----- nvinfo : EIATTR_FRAME_SIZE
	.align		4
.L_5:
        /*0024*/ 	.byte	0x04, 0x11
        /*0026*/ 	.short	(.L_7 - .L_6)
	.align		4
.L_6:
        /*0028*/ 	.word	index@(default_function_kernel1)
        /*002c*/ 	.word	0x00000000


	//----- nvinfo : EIATTR_REGCOUNT
	.align		4
.L_7:
        /*0030*/ 	.byte	0x04, 0x2f
        /*0032*/ 	.short	(.L_9 - .L_8)
	.align		4
.L_8:
        /*0034*/ 	.word	index@(default_function_kernel2)
        /*0038*/ 	.word	0x00000020


	//----- nvinfo : EIATTR_FRAME_SIZE
	.align		4
.L_9:
        /*003c*/ 	.byte	0x04, 0x11
        /*003e*/ 	.short	(.L_11 - .L_10)
	.align		4
.L_10:
        /*0040*/ 	.word	index@(default_function_kernel2)
        /*0044*/ 	.word	0x00000000


	//----- nvinfo : EIATTR_REGCOUNT
	.align		4
.L_11:
        /*0048*/ 	.byte	0x04, 0x2f
        /*004a*/ 	.short	(.L_13 - .L_12)
	.align		4
.L_12:
        /*004c*/ 	.word	index@(default_function_kernel3)
        /*0050*/ 	.word	0x00000020


	//----- nvinfo : EIATTR_FRAME_SIZE
	.align		4
.L_13:
        /*0054*/ 	.byte	0x04, 0x11
        /*0056*/ 	.short	(.L_15 - .L_14)
	.align		4
.L_14:
        /*0058*/ 	.word	index@(default_function_kernel3)
        /*005c*/ 	.word	0x00000000


	//----- nvinfo : EIATTR_REGCOUNT
	.align		4
.L_15:
        /*0060*/ 	.byte	0x04, 0x2f
        /*0062*/ 	.short	(.L_17 - .L_16)
	.align		4
.L_16:
        /*0064*/ 	.word	index@(default_function_kernel4)
        /*0068*/ 	.word	0x0000001f


	//----- nvinfo : EIATTR_FRAME_SIZE
	.align		4
.L_17:
        /*006c*/ 	.byte	0x04, 0x11
        /*006e*/ 	.short	(.L_19 - .L_18)
	.align		4
.L_18:
        /*0070*/ 	.word	index@(default_function_kernel4)
        /*0074*/ 	.word	0x00000000


	//----- nvinfo : EIATTR_REGCOUNT
	.align		4
.L_19:
        /*0078*/ 	.byte	0x04, 0x2f
        /*007a*/ 	.short	(.L_21 - .L_20)
	.align		4
.L_20:
        /*007c*/ 	.word	index@(default_function_kernel5)
        /*0080*/ 	.word	0x00000020


	//----- nvinfo : EIATTR_FRAME_SIZE
	.align		4
.L_21:
        /*0084*/ 	.byte	0x04, 0x11
        /*0086*/ 	.short	(.L_23 - .L_22)
	.align		4
.L_22:
        /*0088*/ 	.word	index@(default_function_kernel5)
        /*008c*/ 	.word	0x00000000


	//----- nvinfo : EIATTR_MIN_STACK_SIZE
	.align		4
.L_23:
        /*0090*/ 	.byte	0x04, 0x12
        /*0092*/ 	.short	(.L_25 - .L_24)
	.align		4
.L_24:
        /*0094*/ 	.word	index@(default_function_kernel5)
        /*0098*/ 	.word	0x00000000


	//----- nvinfo : EIATTR_MIN_STACK_SIZE
	.align		4
.L_25:
        /*009c*/ 	.byte	0x04, 0x12
        /*009e*/ 	.short	(.L_27 - .L_26)
	.align		4
.L_26:
        /*00a0*/ 	.word	index@(default_function_kernel4)
        /*00a4*/ 	.word	0x00000000


	//----- nvinfo : EIATTR_MIN_STACK_SIZE
	.align		4
.L_27:
        /*00a8*/ 	.byte	0x04, 0x12
        /*00aa*/ 	.short	(.L_29 - .L_28)
	.align		4
.L_28:
        /*00ac*/ 	.word	index@(default_function_kernel3)
        /*00b0*/ 	.word	0x00000000


	//----- nvinfo : EIATTR_MIN_STACK_SIZE
	.align		4
.L_29:
        /*00b4*/ 	.byte	0x04, 0x12
        /*00b6*/ 	.short	(.L_31 - .L_30)
	.align		4
.L_30:
        /*00b8*/ 	.word	index@(default_function_kernel2)
        /*00bc*/ 	.word	0x00000000


	//----- nvinfo : EIATTR_MIN_STACK_SIZE
	.align		4
.L_31:
        /*00c0*/ 	.byte	0x04, 0x12
        /*00c2*/ 	.short	(.L_33 - .L_32)
	.align		4
.L_32:
        /*00c4*/ 	.word	index@(default_function_kernel1)
        /*00c8*/ 	.word	0x00000000


	//----- nvinfo : EIATTR_MIN_STACK_SIZE
	.align		4
.L_33:
        /*00cc*/ 	.byte	0x04, 0x12
        /*00ce*/ 	.short	(.L_35 - .L_34)
	.align		4
.L_34:
        /*00d0*/ 	.word	index@(default_function_kernel0)
        /*00d4*/ 	.word	0x00000000
.L_35:


//--------------------- .nv.compat                --------------------------
	.section	.nv.compat,"",@"SHT_CUDA_COMPAT_INFO"
	.align	4
        /*0000*/ 	.byte	0x02, 0x09, 0x00, 0x00, 0x02, 0x02, 0x01, 0x00, 0x02, 0x05, 0x05, 0x00, 0x03, 0x07, 0x01, 0x01
        /*0010*/ 	.byte	0x02, 0x03, 0x00, 0x00, 0x02, 0x06, 0x01, 0x00, 0x04, 0x0b, 0x08, 0x00, 0x09, 0x00, 0x00, 0x00
        /*0020*/ 	.byte	0x00, 0x00, 0x00, 0x00


//--------------------- .nv.info.default_function_kernel5 --------------------------
	.section	.nv.info.default_function_kernel5,"",@"SHT_CUDA_INFO"
	.sectionflags	@""
	.align	4


	//----- nvinfo : EIATTR_CUDA_API_VERSION
	.align		4
        /*0000*/ 	.byte	0x04, 0x37
        /*0002*/ 	.short	(.L_37 - .L_36)
.L_36:
        /*0004*/ 	.word	0x00000082


	//----- nvinfo : EIATTR_KPARAM_INFO
	.align		4
.L_37:
        /*0008*/ 	.byte	0x04, 0x17
        /*000a*/ 	.short	(.L_39 - .L_38)
.L_38:
        /*000c*/ 	.word	0x00000000
        /*0010*/ 	.short	0x0002
        /*0012*/ 	.short	0x0010
        /*0014*/ 	.byte	0x00, 0xf5, 0x21, 0x00


	//----- nvinfo : EIATTR_KPARAM_INFO
	.align		4
.L_39:
        /*0018*/ 	.byte	0x04, 0x17
        /*001a*/ 	.short	(.L_41 - .L_40)
.L_40:
        /*001c*/ 	.word	0x00000000
        /*0020*/ 	.short	0x0001
        /*0022*/ 	.short	0x0008
        /*0024*/ 	.byte	0x00, 0xf5, 0x21, 0x00


	//----- nvinfo : EIATTR_KPARAM_INFO
	.align		4
.L_41:
        /*0028*/ 	.byte	0x04, 0x17
        /*002a*/ 	.short	(.L_43 - .L_42)
.L_42:
        /*002c*/ 	.word	0x00000000
        /*0030*/ 	.short	0x0000
        /*0032*/ 	.short	0x0000
        /*0034*/ 	.byte	0x00, 0xf5, 0x21, 0x00


	//----- nvinfo : EIATTR_SPARSE_MMA_MASK
	.align		4
.L_43:
        /*0038*/ 	.byte	0x03, 0x50
        /*003a*/ 	.short	0x0000


	//----- nvinfo : EIATTR_MAXREG_COUNT
	.align		4
        /*003c*/ 	.byte	0x03, 0x1b
        /*003e*/ 	.short	0x00ff


	//----- nvinfo : EIATTR_NUM_BARRIERS
	.align		4
        /*0040*/ 	.byte	0x02, 0x4c
        /*0042*/ 	.byte	0x01
	.zero		1


	//----- nvinfo : EIATTR_MERCURY_ISA_VERSION
	.align		4
        /*0044*/ 	.byte	0x03, 0x5f
        /*0046*/ 	.short	0x0101


	//----- nvinfo : EIATTR_COOP_GROUP_MASK_REGIDS
	.align		4
        /*0048*/ 	.byte	0x04, 0x29
        /*004a*/ 	.short	(.L_45 - .L_44)


	//   ....[0]....
.L_44:
        /*004c*/ 	.word	0xffffffff


	//----- nvinfo : EIATTR_COOP_GROUP_INSTR_OFFSETS
	.align		4
.L_45:
        /*0050*/ 	.byte	0x04, 0x28
        /*0052*/ 	.short	(.L_47 - .L_46)


	//   ....[0]....
.L_46:
        /*0054*/ 	.word	0x00000470


	//----- nvinfo : EIATTR_VRC_CTA_INIT_COUNT
	.align		4
.L_47:
        /*0058*/ 	.byte	0x02, 0x4a
	.zero		1
	.zero		1


	//----- nvinfo : EIATTR_EXIT_INSTR_OFFSETS
	.align		4
        /*005c*/ 	.byte	0x04, 0x1c
        /*005e*/ 	.short	(.L_49 - .L_48)


	//   ....[0]....
.L_48:
        /*0060*/ 	.word	0x000004b0


	//   ....[1]....
        /*0064*/ 	.word	0x00000610


	//----- nvinfo : EIATTR_CBANK_PARAM_SIZE
	.align		4
.L_49:
        /*0068*/ 	.byte	0x03, 0x19
        /*006a*/ 	.short	0x0018


	//----- nvinfo : EIATTR_PARAM_CBANK
	.align		4
        /*006c*/ 	.byte	0x04, 0x0a
        /*006e*/ 	.short	(.L_51 - .L_50)
	.align		4
.L_50:
        /*0070*/ 	.word	index@(.nv.constant0.default_function_kernel5)
        /*0074*/ 	.short	0x0380
        /*0076*/ 	.short	0x0018


	//----- nvinfo : EIATTR_SW_WAR
	.align		4
.L_51:
        /*0078*/ 	.byte	0x04, 0x36
        /*007a*/ 	.short	(.L_53 - .L_52)
.L_52:
        /*007c*/ 	.word	0x00000008
.L_53:


//--------------------- .nv.info.default_function_kernel4 --------------------------
	.section	.nv.info.default_function_kernel4,"",@"SHT_CUDA_INFO"
	.sectionflags	@""
	.align	4


	//----- nvinfo : EIATTR_CUDA_API_VERSION
	.align		4
        /*0000*/ 	.byte	0x04, 0x37
        /*0002*/ 	.short	(.L_55 - .L_54)
.L_54:
        /*0004*/ 	.word	0x00000082


	//----- nvinfo : EIATTR_KPARAM_INFO
	.align		4
.L_55:
        /*0008*/ 	.byte	0x04, 0x17
        /*000a*/ 	.short	(.L_57 - .L_56)
.L_56:
        /*000c*/ 	.word	0x00000000
        /*0010*/ 	.short	0x0002
        /*0012*/ 	.short	0x0010
        /*0014*/ 	.byte	0x00, 0xf5, 0x21, 0x00


	//----- nvinfo : EIATTR_KPARAM_INFO
	.align		4
.L_57:
        /*0018*/ 	.byte	0x04, 0x17
        /*001a*/ 	.short	(.L_59 - .L_58)
.L_58:
        /*001c*/ 	.word	0x00000000
        /*0020*/ 	.short	0x0001
        /*0022*/ 	.short	0x0008
        /*0024*/ 	.byte	0x00, 0xf5, 0x21, 0x00


	//----- nvinfo : EIATTR_KPARAM_INFO
	.align		4
.L_59:
        /*0028*/ 	.byte	0x04, 0x17
        /*002a*/ 	.short	(.L_61 - .L_60)
.L_60:
        /*002c*/ 	.word	0x00000000
        /*0030*/ 	.short	0x0000
        /*0032*/ 	.short	0x0000
        /*0034*/ 	.byte	0x00, 0xf5, 0x21, 0x00


	//----- nvinfo : EIATTR_SPARSE_MMA_MASK
	.align		4
.L_61:
        /*0038*/ 	.byte	0x03, 0x50
        /*003a*/ 	.short	0x0000


	//----- nvinfo : EIATTR_MAXREG_COUNT
	.align		4
        /*003c*/ 	.byte	0x03, 0x1b
        /*003e*/ 	.short	0x00ff


	//----- nvinfo : EIATTR_NUM_BARRIERS
	.align		4
        /*0040*/ 	.byte	0x02, 0x4c
        /*0042*/ 	.byte	0x01
	.zero		1


	//----- nvinfo : EIATTR_MERCURY_ISA_VERSION
	.align		4
        /*0044*/ 	.byte	0x03, 0x5f
        /*0046*/ 	.short	0x0101


	//----- nvinfo : EIATTR_VRC_CTA_INIT_COUNT
	.align		4
        /*0048*/ 	.byte	0x02, 0x4a
	.zero		1
	.zero		1


	//----- nvinfo : EIATTR_EXIT_INSTR_OFFSETS
	.align		4
        /*004c*/ 	.byte	0x04, 0x1c
        /*004e*/ 	.short	(.L_63 - .L_62)


	//   ....[0]....
.L_62:
        /*0050*/ 	.word	0x000007a0


	//   ....[1]....
        /*0054*/ 	.word	0x00000900


	//----- nvinfo : EIATTR_CBANK_PARAM_SIZE
	.align		4
.L_63:
        /*0058*/ 	.byte	0x03, 0x19
        /*005a*/ 	.short	0x0018


	//----- nvinfo : EIATTR_PARAM_CBANK
	.align		4
        /*005c*/ 	.byte	0x04, 0x0a
        /*005e*/ 	.short	(.L_65 - .L_64)
	.align		4
.L_64:
        /*0060*/ 	.word	index@(.nv.constant0.default_function_kernel4)
        /*0064*/ 	.short	0x0380
        /*0066*/ 	.short	0x0018


	//----- nvinfo : EIATTR_SW_WAR
	.align		4
.L_65:
        /*0068*/ 	.byte	0x04, 0x36
        /*006a*/ 	.short	(.L_67 - .L_66)
.L_66:
        /*006c*/ 	.word	0x00000008
.L_67:


//--------------------- .nv.info.default_function_kernel3 --------------------------
	.section	.nv.info.default_function_kernel3,"",@"SHT_CUDA_INFO"
	.sectionflags	@""
	.align	4


	//----- nvinfo : EIATTR_CUDA_API_VERSION
	.align		4
        /*0000*/ 	.byte	0x04, 0x37
        /*0002*/ 	.short	(.L_69 - .L_68)
.L_68:
        /*0004*/ 	.word	0x00000082


	//----- nvinfo : EIATTR_KPARAM_INFO
	.align		4
.L_69:
        /*0008*/ 	.byte	0x04, 0x17
        /*000a*/ 	.short	(.L_71 - .L_70)
.L_70:
        /*000c*/ 	.word	0x00000000
        /*0010*/ 	.short	0x0002
        /*0012*/ 	.short	0x0010
        /*0014*/ 	.byte	0x00, 0xf5, 0x21, 0x00


	//----- nvinfo : EIATTR_KPARAM_INFO
	.align		4
.L_71:
        /*0018*/ 	.byte	0x04, 0x17
        /*001a*/ 	.short	(.L_73 - .L_72)
.L_72:
        /*001c*/ 	.word	0x00000000
        /*0020*/ 	.short	0x0001
        /*0022*/ 	.short	0x0008
        /*0024*/ 	.byte	0x00, 0xf5, 0x21, 0x00


	//----- nvinfo : EIATTR_KPARAM_INFO
	.align		4
.L_73:
        /*0028*/ 	.byte	0x04, 0x17
        /*002a*/ 	.short	(.L_75 - .L_74)
.L_74:
        /*002c*/ 	.word	0x00000000
        /*0030*/ 	.short	0x0000
        /*0032*/ 	.short	0x0000
        /*0034*/ 	.byte	0x00, 0xf5, 0x21, 0x00


	//----- nvinfo : EIATTR_SPARSE_MMA_MASK
	.align		4
.L_75:
        /*0038*/ 	.byte	0x03, 0x50
        /*003a*/ 	.short	0x0000


	//----- nvinfo : EIATTR_MAXREG_COUNT
	.align		4
        /*003c*/ 	.byte	0x03, 0x1b
        /*003e*/ 	.short	0x00ff


	//----- nvinfo : EIATTR_NUM_BARRIERS
	.align		4
        /*0040*/ 	.byte	0x02, 0x4c
        /*0042*/ 	.byte	0x01
	.zero		1


	//----- nvinfo : EIATTR_MERCURY_ISA_VERSION
	.align		4
        /*0044*/ 	.byte	0x03, 0x5f
        /*0046*/ 	.short	0x0101


	//----- nvinfo : EIATTR_VRC_CTA_INIT_COUNT
	.align		4
        /*0048*/ 	.byte	0x02, 0x4a
	.zero		1
	.zero		1


	//----- nvinfo : EIATTR_EXIT_INSTR_OFFSETS
	.align		4
        /*004c*/ 	.byte	0x04, 0x1c
        /*004e*/ 	.short	(.L_77 - .L_76)


	//   ....[0]....
.L_76:
        /*0050*/ 	.word	0x00000790


	//   ....[1]....
        /*0054*/ 	.word	0x000008f0


	//----- nvinfo : EIATTR_CBANK_PARAM_SIZE
	.align		4
.L_77:
        /*0058*/ 	.byte	0x03, 0x19
        /*005a*/ 	.short	0x0018


	//----- nvinfo : EIATTR_PARAM_CBANK
	.align		4
        /*005c*/ 	.byte	0x04, 0x0a
        /*005e*/ 	.short	(.L_79 - .L_78)
	.align		4
.L_78:
        /*0060*/ 	.word	index@(.nv.constant0.default_function_kernel3)
        /*0064*/ 	.short	0x0380
        /*0066*/ 	.short	0x0018


	//----- nvinfo : EIATTR_SW_WAR
	.align		4
.L_79:
        /*0068*/ 	.byte	0x04, 0x36
        /*006a*/ 	.short	(.L_81 - .L_80)
.L_80:
        /*006c*/ 	.word	0x00000008
.L_81:


//--------------------- .nv.info.default_function_kernel2 --------------------------
	.section	.nv.info.default_function_kernel2,"",@"SHT_CUDA_INFO"
	.sectionflags	@""
	.align	4


	//----- nvinfo : EIATTR_CUDA_API_VERSION
	.align		4
        /*0000*/ 	.byte	0x04, 0x37
        /*0002*/ 	.short	(.L_83 - .L_82)
.L_82:
        /*0004*/ 	.word	0x00000082


	//----- nvinfo : EIATTR_KPARAM_INFO
	.align		4
.L_83:
        /*0008*/ 	.byte	0x04, 0x17
        /*000a*/ 	.short	(.L_85 - .L_84)
.L_84:
        /*000c*/ 	.word	0x00000000
        /*0010*/ 	.short	0x0002
        /*0012*/ 	.short	0x0010
        /*0014*/ 	.byte	0x00, 0xf5, 0x21, 0x00


	//----- nvinfo : EIATTR_KPARAM_INFO
	.align		4
.L_85:
        /*0018*/ 	.byte	0x04, 0x17
        /*001a*/ 	.short	(.L_87 - .L_86)
.L_86:
        /*001c*/ 	.word	0x00000000
        /*0020*/ 	.short	0x0001
        /*0022*/ 	.short	0x0008
        /*0024*/ 	.byte	0x00, 0xf5, 0x21, 0x00


	//----- nvinfo : EIATTR_KPARAM_INFO
	.align		4
.L_87:
        /*0028*/ 	.byte	0x04, 0x17
        /*002a*/ 	.short	(.L_89 - .L_88)
.L_88:
        /*002c*/ 	.word	0x00000000
        /*0030*/ 	.short	0x0000
        /*0032*/ 	.short	0x0000
        /*0034*/ 	.byte	0x00, 0xf5, 0x21, 0x00


	//----- nvinfo : EIATTR_SPARSE_MMA_MASK
	.align		4
.L_89:
        /*0038*/ 	.byte	0x03, 0x50
        /*003a*/ 	.short	0x0000


	//----- nvinfo : EIATTR_MAXREG_COUNT
	.align		4
        /*003c*/ 	.byte	0x03, 0x1b
        /*003e*/ 	.short	0x00ff


	//----- nvinfo : EIATTR_NUM_BARRIERS
	.align		4
        /*0040*/ 	.byte	0x02, 0x4c
        /*0042*/ 	.byte	0x01
	.zero		1


	//----- nvinfo : EIATTR_MERCURY_ISA_VERSION
	.align		4
        /*0044*/ 	.byte	0x03, 0x5f
        /*0046*/ 	.short	0x0101


	//----- nvinfo : EIATTR_VRC_CTA_INIT_COUNT
	.align		4
        /*0048*/ 	.byte	0x02, 0x4a
	.zero		1
	.zero		1


	//----- nvinfo : EIATTR_EXIT_INSTR_OFFSETS
	.align		4
        /*004c*/ 	.byte	0x04, 0x1c
        /*004e*/ 	.short	(.L_91 - .L_90)


	//   ....[0]....
.L_90:
        /*0050*/ 	.word	0x00000e10


	//----- nvinfo : EIATTR_CBANK_PARAM_SIZE
	.align		4
.L_91:
        /*0054*/ 	.byte	0x03, 0x19
        /*0056*/ 	.short	0x0018


	//----- nvinfo : EIATTR_PARAM_CBANK
	.align		4
        /*0058*/ 	.byte	0x04, 0x0a
        /*005a*/ 	.short	(.L_93 - .L_92)
	.align		4
.L_92:
        /*005c*/ 	.word	index@(.nv.constant0.default_function_kernel2)
        /*0060*/ 	.short	0x0380
        /*0062*/ 	.short	0x0018


	//----- nvinfo : EIATTR_SW_WAR
	.align		4
.L_93:
        /*0064*/ 	.byte	0x04, 0x36
        /*0066*/ 	.short	(.L_95 - .L_94)
.L_94:
        /*0068*/ 	.word	0x00000008
.L_95:


//--------------------- .nv.info.default_function_kernel1 --------------------------
	.section	.nv.info.default_function_kernel1,"",@"SHT_CUDA_INFO"
	.sectionflags	@""
	.align	4


	//----- nvinfo : EIATTR_CUDA_API_VERSION
	.align		4
        /*0000*/ 	.byte	0x04, 0x37
        /*0002*/ 	.short	(.L_97 - .L_96)
.L_96:
        /*0004*/ 	.word	0x00000082


	//----- nvinfo : EIATTR_KPARAM_INFO
	.align		4
.L_97:
        /*0008*/ 	.byte	0x04, 0x17
        /*000a*/ 	.short	(.L_99 - .L_98)
.L_98:
        /*000c*/ 	.word	0x00000000
        /*0010*/ 	.short	0x0002
        /*0012*/ 	.short	0x0010
        /*0014*/ 	.byte	0x00, 0xf5, 0x21, 0x00


	//----- nvinfo : EIATTR_KPARAM_INFO
	.align		4
.L_99:
        /*0018*/ 	.byte	0x04, 0x17
        /*001a*/ 	.short	(.L_101 - .L_100)
.L_100:
        /*001c*/ 	.word	0x00000000
        /*0020*/ 	.short	0x0001
        /*0022*/ 	.short	0x0008
        /*0024*/ 	.byte	0x00, 0xf5, 0x21, 0x00


	//----- nvinfo : EIATTR_KPARAM_INFO
	.align		4
.L_101:
        /*0028*/ 	.byte	0x04, 0x17
        /*002a*/ 	.short	(.L_103 - .L_102)
.L_102:
        /*002c*/ 	.word	0x00000000
        /*0030*/ 	.short	0x0000
        /*0032*/ 	.short	0x0000
        /*0034*/ 	.byte	0x00, 0xf5, 0x21, 0x00


	//----- nvinfo : EIATTR_SPARSE_MMA_MASK
	.align		4
.L_103:
        /*0038*/ 	.byte	0x03, 0x50
        /*003a*/ 	.short	0x0000


	//----- nvinfo : EIATTR_MAXREG_COUNT
	.align		4
        /*003c*/ 	.byte	0x03, 0x1b
        /*003e*/ 	.short	0x00ff


	//----- nvinfo : EIATTR_NUM_BARRIERS
	.align		4
        /*0040*/ 	.byte	0x02, 0x4c
        /*0042*/ 	.byte	0x01
	.zero		1


	//----- nvinfo : EIATTR_MERCURY_ISA_VERSION
	.align		4
        /*0044*/ 	.byte	0x03, 0x5f
        /*0046*/ 	.short	0x0101


	//----- nvinfo : EIATTR_VRC_CTA_INIT_COUNT
	.align		4
        /*0048*/ 	.byte	0x02, 0x4a
	.zero		1
	.zero		1


	//----- nvinfo : EIATTR_EXIT_INSTR_OFFSETS
	.align		4
        /*004c*/ 	.byte	0x04, 0x1c
        /*004e*/ 	.short	(.L_105 - .L_104)


	//   ....[0]....
.L_104:
        /*0050*/ 	.word	0x00000dc0


	//   ....[1]....
        /*0054*/ 	.word	0x00000ee0


	//----- nvinfo : EIATTR_CBANK_PARAM_SIZE
	.align		4
.L_105:
        /*0058*/ 	.byte	0x03, 0x19
        /*005a*/ 	.short	0x0018


	//----- nvinfo : EIATTR_PARAM_CBANK
	.align		4
        /*005c*/ 	.byte	0x04, 0x0a
        /*005e*/ 	.short	(.L_107 - .L_106)
	.align		4
.L_106:
        /*0060*/ 	.word	index@(.nv.constant0.default_function_kernel1)
        /*0064*/ 	.short	0x0380
        /*0066*/ 	.short	0x0018


	//----- nvinfo : EIATTR_SW_WAR
	.align		4
.L_107:
        /*0068*/ 	.byte	0x04, 0x36
        /*006a*/ 	.short	(.L_109 - .L_108)
.L_108:
        /*006c*/ 	.word	0x00000008
.L_109:


//--------------------- .nv.info.default_function_kernel0 --------------------------
	.section	.nv.info.default_function_kernel0,"",@"SHT_CUDA_INFO"
	.sectionflags	@""
	.align	4


	//----- nvinfo : EIATTR_CUDA_API_VERSION
	.align		4
        /*0000*/ 	.byte	0x04, 0x37
        /*0002*/ 	.short	(.L_111 - .L_110)
.L_110:
        /*0004*/ 	.word	0x00000082


	//----- nvinfo : EIATTR_KPARAM_INFO
	.align		4
.L_111:
        /*0008*/ 	.byte	0x04, 0x17
        /*000a*/ 	.short	(.L_113 - .L_112)
.L_112:
        /*000c*/ 	.word	0x00000000
        /*0010*/ 	.short	0x0002
        /*0012*/ 	.short	0x0010
        /*0014*/ 	.byte	0x00, 0xf5, 0x21, 0x00


	//----- nvinfo : EIATTR_KPARAM_INFO
	.align		4
.L_113:
        /*0018*/ 	.byte	0x04, 0x17
        /*001a*/ 	.short	(.L_115 - .L_114)
.L_114:
        /*001c*/ 	.word	0x00000000
        /*0020*/ 	.short	0x0001
        /*0022*/ 	.short	0x0008
        /*0024*/ 	.byte	0x00, 0xf5, 0x21, 0x00


	//----- nvinfo : EIATTR_KPARAM_INFO
	.align		4
.L_115:
        /*0028*/ 	.byte	0x04, 0x17
        /*002a*/ 	.short	(.L_117 - .L_116)
.L_116:
        /*002c*/ 	.word	0x00000000
        /*0030*/ 	.short	0x0000
        /*0032*/ 	.short	0x0000
        /*0034*/ 	.byte	0x00, 0xf5, 0x21, 0x00


	//----- nvinfo : EIATTR_SPARSE_MMA_MASK
	.align		4
.L_117:
        /*0038*/ 	.byte	0x03, 0x50
        /*003a*/ 	.short	0x0000


	//----- nvinfo : EIATTR_MAXREG_COUNT
	.align		4
        /*003c*/ 	.byte	0x03, 0x1b
        /*003e*/ 	.short	0x00ff


	//----- nvinfo : EIATTR_NUM_BARRIERS
	.align		4
        /*0040*/ 	.byte	0x02, 0x4c
        /*0042*/ 	.byte	0x01
	.zero		1


	//----- nvinfo : EIATTR_MERCURY_ISA_VERSION
	.align		4
        /*0044*/ 	.byte	0x03, 0x5f
        /*0046*/ 	.short	0x0101


	//----- nvinfo : EIATTR_VRC_CTA_INIT_COUNT
	.align		4
        /*0048*/ 	.byte	0x02, 0x4a
	.zero		1
	.zero		1


	//----- nvinfo : EIATTR_EXIT_INSTR_OFFSETS
	.align		4
        /*004c*/ 	.byte	0x04, 0x1c
        /*004e*/ 	.short	(.L_119 - .L_118)


	//   ....[0]....
.L_118:
        /*0050*/ 	.word	0x00000790


	//   ....[1]....
        /*0054*/ 	.word	0x000008f0


	//----- nvinfo : EIATTR_CBANK_PARAM_SIZE
	.align		4
.L_119:
        /*0058*/ 	.byte	0x03, 0x19
        /*005a*/ 	.short	0x0018


	//----- nvinfo : EIATTR_PARAM_CBANK
	.align		4
        /*005c*/ 	.byte	0x04, 0x0a
        /*005e*/ 	.short	(.L_121 - .L_120)
	.align		4
.L_120:
        /*0060*/ 	.word	index@(.nv.constant0.default_function_kernel0)
        /*0064*/ 	.short	0x0380
        /*0066*/ 	.short	0x0018


	//----- nvinfo : EIATTR_SW_WAR
	.align		4
.L_121:
        /*0068*/ 	.byte	0x04, 0x36
        /*006a*/ 	.short	(.L_123 - .L_122)
.L_122:
        /*006c*/ 	.word	0x00000008
.L_123:


//--------------------- .nv.callgraph             --------------------------
	.section	.nv.callgraph,"",@"SHT_CUDA_CALLGRAPH"
	.align	4
	.sectionentsize	8
	.align		4
        /*0000*/ 	.word	0x00000000
	.align		4
        /*0004*/ 	.word	0xffffffff
	.align		4
        /*0008*/ 	.word	0x00000000
	.align		4
        /*000c*/ 	.word	0xfffffffe
	.align		4
        /*0010*/ 	.word	0x00000000
	.align		4
        /*0014*/ 	.word	0xfffffffd
	.align		4
        /*0018*/ 	.word	0x00000000
	.align		4
        /*001c*/ 	.word	0xfffffffc


//--------------------- .text.default_function_kernel5 --------------------------
	.section	.text.default_function_kernel5,"ax",@progbits
	.align	128
        .global         default_function_kernel5
        .type           default_function_kernel5,@function
        .size           default_function_kernel5,(.L_x_6 - default_function_kernel5)
        .other          default_function_kernel5,@"STO_CUDA_ENTRY STV_DEFAULT"
default_function_kernel5:
.text.default_function_kernel5:
[----:B------:R-:W-:Y:S01]  /*0000*/  LDC R1, c[0x0][0x37c] ;  /* 0x0000df00ff017b82 */ /* 0x000fe20000000800 */
[----:B------:R-:W0:Y:S07]  /*0010*/  S2R R7, SR_CTAID.X ;  /* 0x0000000000077919 */ /* 0x000e2e0000002500 */
[----:B------:R-:W1:Y:S01]  /*0020*/  LDC.64 R2, c[0x0][0x388] ;  /* 0x0000e200ff027b82 */ /* 0x000e620000000a00 */
[----:B------:R-:W2:Y:S01]  /*0030*/  LDCU.64 UR4, c[0x0][0x380] ;  /* 0x00007000ff0477ac */ /* 0x000ea20008000a00 */
[----:B------:R-:W3:Y:S01]  /*0040*/  S2R R6, SR_TID.X ;  /* 0x0000000000067919 */ /* 0x000ee20000002100 */
[----:B------:R-:W4:Y:S01]  /*0050*/  LDCU.64 UR6, c[0x0][0x358] ;  /* 0x00006b00ff0677ac */ /* 0x000f220008000a00 */
[----:B0-----:R-:W-:-:S02]  /*0060*/  SHF.L.U32 R0, R7, 0x4, RZ ;  /* 0x0000000407007819 */ /* 0x001fc400000006ff */
[----:B------:R-:W-:Y:S02]  /*0070*/  SHF.R.U32.HI R7, RZ, 0x4, R7 ;  /* 0x00000004ff077819 */ /* 0x000fe40000011607 */
[----:B------:R-:W-:Y:S02]  /*0080*/  LOP3.LUT R5, R0, 0xf0, RZ, 0xc0, !PT ;  /* 0x000000f000057812 */ /* 0x000fe400078ec0ff */
[C---:B---3--:R-:W-:Y:S02]  /*0090*/  SHF.L.U32 R0, R6.reuse, 0x8, RZ ;  /* 0x0000000806007819 */ /* 0x048fe400000006ff */
[----:B------:R-:W-:Y:S02]  /*00a0*/  LOP3.LUT R8, R5, 0xf, R6, 0xf8, !PT ;  /* 0x0000000f05087812 */ /* 0x000fe400078ef806 */
[----:B------:R-:W-:Y:S02]  /*00b0*/  SHF.L.U32 R9, R6, 0x2, RZ ;  /* 0x0000000206097819 */ /* 0x000fe400000006ff */
[----:B------:R-:W-:-:S02]  /*00c0*/  LOP3.LUT R5, R0, 0x3f000, RZ, 0xc0, !PT ;  /* 0x0003f00000057812 */ /* 0x000fc400078ec0ff */
[----:B------:R-:W-:Y:S02]  /*00d0*/  LEA R8, R7, R8, 0x10 ;  /* 0x0000000807087211 */ /* 0x000fe400078e80ff */
[----:B------:R-:W-:Y:S02]  /*00e0*/  LOP3.LUT R4, R9, 0xfc0, RZ, 0xc0, !PT ;  /* 0x00000fc009047812 */ /* 0x000fe400078ec0ff */
[----:B------:R-:W-:Y:S02]  /*00f0*/  IADD3 R11, PT, PT, R8, R5, RZ ;  /* 0x00000005080b7210 */ /* 0x000fe40007ffe0ff */
[----:B--2---:R-:W-:-:S03]  /*0100*/  IADD3 R4, P0, PT, R4, UR4, RZ ;  /* 0x0000000404047c10 */ /* 0x004fc6000ff1e0ff */
[----:B-1----:R-:W-:Y:S01]  /*0110*/  IMAD.WIDE.U32 R2, R11, 0x4, R2 ;  /* 0x000000040b027825 */ /* 0x002fe200078e0002 */
[----:B------:R-:W-:-:S04]  /*0120*/  IADD3.X R5, PT, PT, RZ, UR5, RZ, P0, !PT ;  /* 0x00000005ff057c10 */ /* 0x000fc800087fe4ff */
[----:B----4-:R-:W2:Y:S04]  /*0130*/  LDG.E.CONSTANT R17, desc[UR6][R2.64] ;  /* 0x0000000602117981 */ /* 0x010ea8000c1e9900 */
[----:B------:R-:W2:Y:S04]  /*0140*/  LDG.E.CONSTANT R0, desc[UR6][R4.64] ;  /* 0x0000000604007981 */ /* 0x000ea8000c1e9900 */
[----:B------:R-:W3:Y:S04]  /*0150*/  LDG.E.CONSTANT R19, desc[UR6][R4.64+0x4] ;  /* 0x0000040604137981 */ /* 0x000ee8000c1e9900 */
[----:B------:R-:W3:Y:S04]  /*0160*/  LDG.E.CONSTANT R24, desc[UR6][R2.64+0x400] ;  /* 0x0004000602187981 */ /* 0x000ee8000c1e9900 */
[----:B------:R-:W4:Y:S04]  /*0170*/  LDG.E.CONSTANT R21, desc[UR6][R4.64+0x8] ;  /* 0x0000080604157981 */ /* 0x000f28000c1e9900 */
[----:B------:R-:W4:Y:S04]  /*0180*/  LDG.E.CONSTANT R18, desc[UR6][R2.64+0x800] ;  /* 0x0008000602127981 */ /* 0x000f28000c1e9900 */
[----:B------:R-:W5:Y:S04]  /*0190*/  LDG.E.CONSTANT R20, desc[UR6][R4.64+0xc] ;  /* 0x00000c0604147981 */ /* 0x000f68000c1e9900 */
        /* <DEDUP_REMOVED lines=8> */
[----:B------:R-:W5:Y:S01]  /*0220*/  LDG.E.CONSTANT R15, desc[UR6][R2.64+0x1c00] ;  /* 0x001c0006020f7981 */ /* 0x000f62000c1e9900 */
[----:B--2---:R-:W-:-:S03]  /*0230*/  FFMA R16, R0, R17, RZ ;  /* 0x0000001100107223 */ /* 0x004fc600000000ff */
[----:B------:R-:W2:Y:S04]  /*0240*/  LDG.E.CONSTANT R0, desc[UR6][R4.64+0x20] ;  /* 0x0000200604007981 */ /* 0x000ea8000c1e9900 */
[----:B------:R-:W2:Y:S01]  /*0250*/  LDG.E.CONSTANT R17, desc[UR6][R2.64+0x2000] ;  /* 0x0020000602117981 */ /* 0x000ea2000c1e9900 */
[----:B---3--:R-:W-:-:S03]  /*0260*/  FFMA R24, R19, R24, R16 ;  /* 0x0000001813187223 */ /* 0x008fc60000000010 */
[----:B------:R-:W3:Y:S04]  /*0270*/  LDG.E.CONSTANT R16, desc[UR6][R4.64+0x24] ;  /* 0x0000240604107981 */ /* 0x000ee8000c1e9900 */
[----:B------:R-:W3:Y:S01]  /*0280*/  LDG.E.CONSTANT R19, desc[UR6][R2.64+0x2400] ;  /* 0x0024000602137981 */ /* 0x000ee2000c1e9900 */
[----:B----4-:R-:W-:-:S03]  /*0290*/  FFMA R27, R21, R18, R24 ;  /* 0x00000012151b7223 */ /* 0x010fc60000000018 */
[----:B------:R-:W4:Y:S04]  /*02a0*/  LDG.E.CONSTANT R18, desc[UR6][R4.64+0x28] ;  /* 0x0000280604127981 */ /* 0x000f28000c1e9900 */
[----:B------:R-:W4:Y:S01]  /*02b0*/  LDG.E.CONSTANT R21, desc[UR6][R2.64+0x2800] ;  /* 0x0028000602157981 */ /* 0x000f22000c1e9900 */
[----:B-----5:R-:W-:-:S03]  /*02c0*/  FFMA R27, R20, R23, R27 ;  /* 0x00000017141b7223 */ /* 0x020fc6000000001b */
[----:B------:R-:W5:Y:S04]  /*02d0*/  LDG.E.CONSTANT R20, desc[UR6][R4.64+0x2c] ;  /* 0x00002c0604147981 */ /* 0x000f68000c1e9900 */
[----:B------:R-:W5:Y:S01]  /*02e0*/  LDG.E.CONSTANT R23, desc[UR6][R2.64+0x2c00] ;  /* 0x002c000602177981 */ /* 0x000f62000c1e9900 */
[----:B------:R-:W-:-:S03]  /*02f0*/  FFMA R27, R22, R25, R27 ;  /* 0x00000019161b7223 */ /* 0x000fc6000000001b */
[----:B------:R-:W5:Y:S04]  /*0300*/  LDG.E.CONSTANT R22, desc[UR6][R4.64+0x30] ;  /* 0x0000300604167981 */ /* 0x000f68000c1e9900 */
[----:B------:R-:W5:Y:S01]  /*0310*/  LDG.E.CONSTANT R25, desc[UR6][R2.64+0x3000] ;  /* 0x0030000602197981 */ /* 0x000f62000c1e9900 */
[----:B------:R-:W-:-:S03]  /*0320*/  FFMA R27, R10, R11, R27 ;  /* 0x0000000b0a1b7223 */ /* 0x000fc6000000001b */
[----:B------:R-:W5:Y:S04]  /*0330*/  LDG.E.CONSTANT R10, desc[UR6][R4.64+0x34] ;  /* 0x00003406040a7981 */ /* 0x000f68000c1e9900 */
[----:B------:R-:W5:Y:S01]  /*0340*/  LDG.E.CONSTANT R11, desc[UR6][R2.64+0x3400] ;  /* 0x00340006020b7981 */ /* 0x000f62000c1e9900 */
[----:B------:R-:W-:-:S03]  /*0350*/  FFMA R29, R12, R13, R27 ;  /* 0x0000000d0c1d7223 */ /* 0x000fc6000000001b */
[----:B------:R-:W5:Y:S04]  /*0360*/  LDG.E.CONSTANT R12, desc[UR6][R4.64+0x38] ;  /* 0x00003806040c7981 */ /* 0x000f68000c1e9900 */
[----:B------:R-:W5:Y:S04]  /*0370*/  LDG.E.CONSTANT R13, desc[UR6][R2.64+0x3800] ;  /* 0x00380006020d7981 */ /* 0x000f68000c1e9900 */
[----:B------:R-:W5:Y:S04]  /*0380*/  LDG.E.CONSTANT R24, desc[UR6][R4.64+0x3c] ;  /* 0x00003c0604187981 */ /* 0x000f68000c1e9900 */
[----:B------:R-:W5:Y:S01]  /*0390*/  LDG.E.CONSTANT R27, desc[UR6][R2.64+0x3c00] ;  /* 0x003c0006021b7981 */ /* 0x000f62000c1e9900 */
[----:B------:R-:W-:Y:S01]  /*03a0*/  FFMA R15, R14, R15, R29 ;  /* 0x0000000f0e0f7223 */ /* 0x000fe2000000001d */
[----:B------:R-:W0:Y:S01]  /*03b0*/  S2UR UR5, SR_CgaCtaId ;  /* 0x00000000000579c3 */ /* 0x000e220000008800 */
[----:B------:R-:W-:Y:S01]  /*03c0*/  UMOV UR4, 0x400 ;  /* 0x0000040000047882 */ /* 0x000fe20000000000 */
[----:B------:R-:W-:Y:S01]  /*03d0*/  ISETP.GT.U32.AND P0, PT, R6, 0xf, PT ;  /* 0x0000000f0600780c */ /* 0x000fe20003f04070 */
[----:B0-----:R-:W-:Y:S01]  /*03e0*/  ULEA UR4, UR5, UR4, 0x18 ;  /* 0x0000000405047291 */ /* 0x001fe2000f8ec0ff */
[----:B--2---:R-:W-:-:S04]  /*03f0*/  FFMA R15, R0, R17, R15 ;  /* 0x00000011000f7223 */ /* 0x004fc8000000000f */
[----:B---3--:R-:W-:-:S04]  /*0400*/  FFMA R15, R16, R19, R15 ;  /* 0x00000013100f7223 */ /* 0x008fc8000000000f */
[----:B----4-:R-:W-:-:S04]  /*0410*/  FFMA R15, R18, R21, R15 ;  /* 0x00000015120f7223 */ /* 0x010fc8000000000f */
[----:B-----5:R-:W-:-:S04]  /*0420*/  FFMA R15, R20, R23, R15 ;  /* 0x00000017140f7223 */ /* 0x020fc8000000000f */
[----:B------:R-:W-:-:S04]  /*0430*/  FFMA R15, R22, R25, R15 ;  /* 0x00000019160f7223 */ /* 0x000fc8000000000f */
[----:B------:R-:W-:-:S04]  /*0440*/  FFMA R11, R10, R11, R15 ;  /* 0x0000000b0a0b7223 */ /* 0x000fc8000000000f */
[----:B------:R-:W-:-:S04]  /*0450*/  FFMA R11, R12, R13, R11 ;  /* 0x0000000d0c0b7223 */ /* 0x000fc8000000000b */
[----:B------:R-:W-:-:S05]  /*0460*/  FFMA R11, R24, R27, R11 ;  /* 0x0000001b180b7223 */ /* 0x000fca000000000b */
[----:B------:R-:W0:Y:S02]  /*0470*/  SHFL.BFLY PT, R0, R11, 0x10, 0x1f ;  /* 0x0e001f000b007f89 */ /* 0x000e2400000e0000 */
[----:B0-----:R-:W-:-:S05]  /*0480*/  FADD R0, R11, R0 ;  /* 0x000000000b007221 */ /* 0x001fca0000000000 */
[----:B------:R0:W-:Y:S01]  /*0490*/  STS [R9+UR4], R0 ;  /* 0x0000000009007988 */ /* 0x0001e20008000804 */
[----:B------:R-:W-:Y:S06]  /*04a0*/  BAR.SYNC.DEFER_BLOCKING 0x0 ;  /* 0x0000000000007b1d */ /* 0x000fec0000010000 */
[----:B------:R-:W-:Y:S05]  /*04b0*/  @P0 EXIT ;  /* 0x000000000000094d */ /* 0x000fea0003800000 */
[----:B------:R-:W-:Y:S01]  /*04c0*/  LOP3.LUT R6, R6, 0xf, RZ, 0xc0, !PT ;  /* 0x0000000f06067812 */ /* 0x000fe200078ec0ff */
[----:B------:R-:W1:Y:S01]  /*04d0*/  LDC.64 R2, c[0x0][0x390] ;  /* 0x0000e400ff027b82 */ /* 0x000e620000000a00 */
[----:B------:R-:W-:Y:S02]  /*04e0*/  IMAD R7, R7, -0xff00, R8 ;  /* 0xffff010007077824 */ /* 0x000fe400078e0208 */
[----:B------:R-:W-:-:S05]  /*04f0*/  LEA R6, R6, UR4, 0x2 ;  /* 0x0000000406067c11 */ /* 0x000fca000f8e10ff */
[----:B0-----:R-:W-:Y:S04]  /*0500*/  LDS R0, [R6] ;  /* 0x0000000006007984 */ /* 0x001fe80000000800 */
[----:B------:R-:W0:Y:S04]  /*0510*/  LDS R5, [R6+0x80] ;  /* 0x0000800006057984 */ /* 0x000e280000000800 */
[----:B------:R-:W2:Y:S04]  /*0520*/  LDS R9, [R6+0x100] ;  /* 0x0001000006097984 */ /* 0x000ea80000000800 */
[----:B------:R-:W3:Y:S04]  /*0530*/  LDS R11, [R6+0x180] ;  /* 0x00018000060b7984 */ /* 0x000ee80000000800 */
[----:B------:R-:W4:Y:S01]  /*0540*/  LDS R13, [R6+0x200] ;  /* 0x00020000060d7984 */ /* 0x000f220000000800 */
[----:B-1----:R-:W-:-:S03]  /*0550*/  IMAD.WIDE.U32 R2, R7, 0x4, R2 ;  /* 0x0000000407027825 */ /* 0x002fc600078e0002 */
[----:B------:R-:W1:Y:S04]  /*0560*/  LDS R15, [R6+0x280] ;  /* 0x00028000060f7984 */ /* 0x000e680000000800 */
[----:B------:R-:W5:Y:S04]  /*0570*/  LDS R17, [R6+0x300] ;  /* 0x0003000006117984 */ /* 0x000f680000000800 */
[----:B------:R-:W5:Y:S01]  /*0580*/  LDS R19, [R6+0x380] ;  /* 0x0003800006137984 */ /* 0x000f620000000800 */
[----:B0-----:R-:W-:-:S04]  /*0590*/  FADD R0, R0, R5 ;  /* 0x0000000500007221 */ /* 0x001fc80000000000 */
[----:B--2---:R-:W-:-:S04]  /*05a0*/  FADD R0, R0, R9 ;  /* 0x0000000900007221 */ /* 0x004fc80000000000 */
[----:B---3--:R-:W-:-:S04]  /*05b0*/  FADD R0, R0, R11 ;  /* 0x0000000b00007221 */ /* 0x008fc80000000000 */
[----:B----4-:R-:W-:-:S04]  /*05c0*/  FADD R0, R0, R13 ;  /* 0x0000000d00007221 */ /* 0x010fc80000000000 */
[----:B-1----:R-:W-:-:S04]  /*05d0*/  FADD R0, R0, R15 ;  /* 0x0000000f00007221 */ /* 0x002fc80000000000 */
[----:B-----5:R-:W-:-:S04]  /*05e0*/  FADD R0, R0, R17 ;  /* 0x0000001100007221 */ /* 0x020fc80000000000 */
[----:B------:R-:W-:-:S05]  /*05f0*/  FADD R19, R0, R19 ;  /* 0x0000001300137221 */ /* 0x000fca0000000000 */
[----:B------:R-:W-:Y:S01]  /*0600*/  STG.E desc[UR6][R2.64], R19 ;  /* 0x0000001302007986 */ /* 0x000fe2000c101906 */
[----:B------:R-:W-:Y:S05]  /*0610*/  EXIT ;  /* 0x000000000000794d */ /* 0x000fea0003800000 */
.L_x_0:
[----:B------:R-:W-:-:S00]  /*0620*/  BRA `(.L_x_0) ;  /* 0xfffffffc00fc7947 */ /* 0x000fc0000383ffff */
[----:B------:R-:W-:-:S00]  /*0630*/  NOP ;  /* 0x0000000000007918 */ /* 0x000fc00000000000 */
        /* <DEDUP_REMOVED lines=12> */
.L_x_6:


//--------------------- .text.default_function_kernel4 --------------------------
	.section	.text.default_function_kernel4,"ax",@progbits
	.align	128
        .global         default_function_kernel4
        .type           default_function_kernel4,@function
        .size           default_function_kernel4,(.L_x_7 - default_function_kernel4)
        .other          default_function_kernel4,@"STO_CUDA_ENTRY STV_DEFAULT"
default_function_kernel4:
.text.default_function_kernel4:
        /* <DEDUP_REMOVED lines=47> */
[----:B------:R-:W5:Y:S04]  /*02f0*/  LDG.E.CONSTANT R21, desc[UR6][R2.64+0x2c00] ;  /* 0x002c000602157981 */ /* 0x000f68000c1e9900 */
[----:B------:R-:W5:Y:S04]  /*0300*/  LDG.E.CONSTANT R22, desc[UR6][R4.64+0x30] ;  /* 0x0000300604167981 */ /* 0x000f68000c1e9900 */
[----:B------:R-:W5:Y:S01]  /*0310*/  LDG.E.CONSTANT R23, desc[UR6][R2.64+0x3000] ;  /* 0x0030000602177981 */ /* 0x000f62000c1e9900 */
[----:B------:R-:W-:-:S04]  /*0320*/  FFMA R12, R25, R12, R26 ;  /* 0x0000000c190c7223 */ /* 0x000fc8000000001a */
[----:B------:R-:W-:Y:S02]  /*0330*/  FFMA R24, R17, R24, R12 ;  /* 0x0000001811187223 */ /* 0x000fe4000000000c */
        /* <DEDUP_REMOVED lines=8> */
[----:B--2---:R-:W-:-:S03]  /*03c0*/  FFMA R24, R0, R11, R25 ;  /* 0x0000000b00187223 */ /* 0x004fc60000000019 */
        /* <DEDUP_REMOVED lines=13> */
[----:B------:R-:W5:Y:S04]  /*04a0*/  LDG.E.CONSTANT R24, desc[UR6][R2.64+0x5000] ;  /* 0x0050000602187981 */ /* 0x000f68000c1e9900 */
[----:B------:R-:W5:Y:S04]  /*04b0*/  LDG.E.CONSTANT R23, desc[UR6][R4.64+0x54] ;  /* 0x0000540604177981 */ /* 0x000f68000c1e9900 */
[----:B------:R-:W5:Y:S01]  /*04c0*/  LDG.E.CONSTANT R22, desc[UR6][R2.64+0x5400] ;  /* 0x0054000602167981 */ /* 0x000f62000c1e9900 */
[----:B------:R-:W-:-:S03]  /*04d0*/  FFMA R12, R17, R12, R26 ;  /* 0x0000000c110c7223 */ /* 0x000fc6000000001a */
        /* <DEDUP_REMOVED lines=28> */
[----:B------:R-:W0:Y:S03]  /*06a0*/  S2UR UR5, SR_CgaCtaId ;  /* 0x00000000000579c3 */ /* 0x000e260000008800 */
[----:B------:R-:W-:Y:S01]  /*06b0*/  FFMA R9, R9, R10, R12 ;  /* 0x0000000a09097223 */ /* 0x000fe2000000000c */
[----:B------:R-:W-:-:S02]  /*06c0*/  UMOV UR4, 0x400 ;  /* 0x0000040000047882 */ /* 0x000fc40000000000 */
[----:B0-----:R-:W-:Y:S01]  /*06d0*/  ULEA UR4, UR5, UR4, 0x18 ;  /* 0x0000000405047291 */ /* 0x001fe2000f8ec0ff */
[----:B------:R-:W-:Y:S01]  /*06e0*/  ISETP.GT.U32.AND P0, PT, R6, 0xf, PT ;  /* 0x0000000f0600780c */ /* 0x000fe20003f04070 */
[----:B--2---:R-:W-:-:S04]  /*06f0*/  FFMA R0, R0, R11, R9 ;  /* 0x0000000b00007223 */ /* 0x004fc80000000009 */
[----:B---3--:R-:W-:-:S04]  /*0700*/  FFMA R13, R13, R14, R0 ;  /* 0x0000000e0d0d7223 */ /* 0x008fc80000000000 */
[----:B----4-:R-:W-:-:S04]  /*0710*/  FFMA R13, R16, R17, R13 ;  /* 0x00000011100d7223 */ /* 0x010fc8000000000d */
[----:B-----5:R-:W-:-:S04]  /*0720*/  FFMA R13, R18, R19, R13 ;  /* 0x00000013120d7223 */ /* 0x020fc8000000000d */
[----:B------:R-:W-:-:S04]  /*0730*/  FFMA R13, R20, R21, R13 ;  /* 0x00000015140d7223 */ /* 0x000fc8000000000d */
[----:B------:R-:W-:Y:S01]  /*0740*/  FFMA R13, R24, R25, R13 ;  /* 0x00000019180d7223 */ /* 0x000fe2000000000d */
[----:B------:R-:W-:-:S03]  /*0750*/  LEA R0, R6, UR4, 0x2 ;  /* 0x0000000406007c11 */ /* 0x000fc6000f8e10ff */
[----:B------:R-:W-:-:S04]  /*0760*/  FFMA R13, R22, R23, R13 ;  /* 0x00000017160d7223 */ /* 0x000fc8000000000d */
[----:B------:R-:W-:-:S05]  /*0770*/  FFMA R13, R26, R27, R13 ;  /* 0x0000001b1a0d7223 */ /* 0x000fca000000000d */
[----:B------:R0:W-:Y:S01]  /*0780*/  STS [R0], R13 ;  /* 0x0000000d00007388 */ /* 0x0001e20000000800 */
        /* <DEDUP_REMOVED lines=24> */
.L_x_1:
        /* <DEDUP_REMOVED lines=15> */
.L_x_7:


//--------------------- .text.default_function_kernel3 --------------------------
	.section	.text.default_function_kernel3,"ax",@progbits
	.align	128
        .global         default_function_kernel3
        .type           default_function_kernel3,@function
        .size           default_function_kernel3,(.L_x_8 - default_function_kernel3)
        .other          default_function_kernel3,@"STO_CUDA_ENTRY STV_DEFAULT"
default_function_kernel3:
.text.default_function_kernel3:
        /* <DEDUP_REMOVED lines=119> */
[----:B------:R0:W-:Y:S01]  /*0770*/  STS [R9+UR4], R24 ;  /* 0x0000001809007988 */ /* 0x0001e20008000804 */
[----:B------:R-:W-:Y:S06]  /*0780*/  BAR.SYNC.DEFER_BLOCKING 0x0 ;  /* 0x0000000000007b1d */ /* 0x000fec0000010000 */
[----:B------:R-:W-:Y:S05]  /*0790*/  @P0 EXIT ;  /* 0x000000000000094d */ /* 0x000fea0003800000 */
[----:B------:R-:W-:Y:S01]  /*07a0*/  LOP3.LUT R6, R6, 0x1f, RZ, 0xc0, !PT ;  /* 0x0000001f06067812 */ /* 0x000fe200078ec0ff */
[----:B------:R-:W1:Y:S01]  /*07b0*/  LDC.64 R2, c[0x0][0x390] ;  /* 0x0000e400ff027b82 */ /* 0x000e620000000a00 */
[----:B------:R-:W-:Y:S02]  /*07c0*/  IMAD R7, R7, -0xff00, R8 ;  /* 0xffff010007077824 */ /* 0x000fe400078e0208 */
[----:B------:R-:W-:-:S05]  /*07d0*/  LEA R6, R6, UR4, 0x2 ;  /* 0x0000000406067c11 */ /* 0x000fca000f8e10ff */
[----:B------:R-:W-:Y:S04]  /*07e0*/  LDS R0, [R6] ;  /* 0x0000000006007984 */ /* 0x000fe80000000800 */
[----:B------:R-:W2:Y:S04]  /*07f0*/  LDS R5, [R6+0x80] ;  /* 0x0000800006057984 */ /* 0x000ea80000000800 */
[----:B0-----:R-:W0:Y:S04]  /*0800*/  LDS R9, [R6+0x100] ;  /* 0x0001000006097984 */ /* 0x001e280000000800 */
[----:B------:R-:W3:Y:S04]  /*0810*/  LDS R11, [R6+0x180] ;  /* 0x00018000060b7984 */ /* 0x000ee80000000800 */
[----:B------:R-:W4:Y:S01]  /*0820*/  LDS R13, [R6+0x200] ;  /* 0x00020000060d7984 */ /* 0x000f220000000800 */
[----:B-1----:R-:W-:-:S03]  /*0830*/  IMAD.WIDE.U32 R2, R7, 0x4, R2 ;  /* 0x0000000407027825 */ /* 0x002fc600078e0002 */
[----:B------:R-:W1:Y:S04]  /*0840*/  LDS R15, [R6+0x280] ;  /* 0x00028000060f7984 */ /* 0x000e680000000800 */
[----:B------:R-:W5:Y:S04]  /*0850*/  LDS R17, [R6+0x300] ;  /* 0x0003000006117984 */ /* 0x000f680000000800 */
[----:B------:R-:W5:Y:S01]  /*0860*/  LDS R19, [R6+0x380] ;  /* 0x0003800006137984 */ /* 0x000f620000000800 */
[----:B--2---:R-:W-:-:S04]  /*0870*/  FADD R0, R0, R5 ;  /* 0x0000000500007221 */ /* 0x004fc80000000000 */
[----:B0-----:R-:W-:-:S04]  /*0880*/  FADD R0, R0, R9 ;  /* 0x0000000900007221 */ /* 0x001fc80000000000 */
[----:B---3--:R-:W-:-:S04]  /*0890*/  FADD R0, R0, R11 ;  /* 0x0000000b00007221 */ /* 0x008fc80000000000 */
[----:B----4-:R-:W-:-:S04]  /*08a0*/  FADD R0, R0, R13 ;  /* 0x0000000d00007221 */ /* 0x010fc80000000000 */
[----:B-1----:R-:W-:-:S04]  /*08b0*/  FADD R0, R0, R15 ;  /* 0x0000000f00007221 */ /* 0x002fc80000000000 */
[----:B-----5:R-:W-:-:S04]  /*08c0*/  FADD R0, R0, R17 ;  /* 0x0000001100007221 */ /* 0x020fc80000000000 */
[----:B------:R-:W-:-:S05]  /*08d0*/  FADD R19, R0, R19 ;  /* 0x0000001300137221 */ /* 0x000fca0000000000 */
[----:B------:R-:W-:Y:S01]  /*08e0*/  STG.E desc[UR6][R2.64], R19 ;  /* 0x0000001302007986 */ /* 0x000fe2000c101906 */
[----:B------:R-:W-:Y:S05]  /*08f0*/  EXIT ;  /* 0x000000000000794d */ /* 0x000fea0003800000 */
.L_x_2:
        /* <DEDUP_REMOVED lines=16> */
.L_x_8:


//--------------------- .text.default_function_kernel2 --------------------------
	.section	.text.default_function_kernel2,"ax",@progbits
	.align	128
        .global         default_function_kernel2
        .type           default_function_kernel2,@function
        .size           default_function_kernel2,(.L_x_9 - default_function_kernel2)
        .other          default_function_kernel2,@"STO_CUDA_ENTRY STV_DEFAULT"
default_function_kernel2:
.text.default_function_kernel2:
[----:B------:R-:W-:Y:S01]  /*0000*/  LDC R1, c[0x0][0x37c] ;  /* 0x0000df00ff017b82 */ /* 0x000fe20000000800 */
[----:B------:R-:W0:Y:S01]  /*0010*/  S2R R7, SR_CTAID.X ;  /* 0x0000000000077919 */ /* 0x000e220000002500 */
[----:B------:R-:W1:Y:S01]  /*0020*/  LDCU.128 UR8, c[0x0][0x380] ;  /* 0x00007000ff0877ac */ /* 0x000e620008000c00 */
[----:B------:R-:W2:Y:S01]  /*0030*/  S2R R6, SR_TID.X ;  /* 0x0000000000067919 */ /* 0x000ea20000002100 */
[----:B------:R-:W3:Y:S01]  /*0040*/  LDCU.64 UR4, c[0x0][0x358] ;  /* 0x00006b00ff0477ac */ /* 0x000ee20008000a00 */
[C---:B0-----:R-:W-:Y:S02]  /*0050*/  SHF.L.U32 R0, R7.reuse, 0xd, RZ ;  /* 0x0000000d07007819 */ /* 0x041fe400000006ff */
[----:B------:R-:W-:Y:S02]  /*0060*/  LOP3.LUT R2, R7, 0x7, RZ, 0xc0, !PT ;  /* 0x0000000707027812 */ /* 0x000fe400078ec0ff */
[----:B--2---:R-:W-:Y:S02]  /*0070*/  SHF.R.U64 R8, R6, 0x5, RZ ;  /* 0x0000000506087819 */ /* 0x004fe400000012ff */
[----:B------:R-:W-:Y:S01]  /*0080*/  LOP3.LUT R5, R0, 0xffff0000, RZ, 0xc0, !PT ;  /* 0xffff000000057812 */ /* 0x000fe200078ec0ff */
[----:B------:R-:W-:Y:S01]  /*0090*/  IMAD.WIDE.U32 R2, R2, 0x20, RZ ;  /* 0x0000002002027825 */ /* 0x000fe200078e00ff */
[----:B------:R-:W-:-:S02]  /*00a0*/  SHF.R.U32.HI R0, RZ, 0x13, R7 ;  /* 0x00000013ff007819 */ /* 0x000fc40000011607 */
[----:B------:R-:W-:Y:S02]  /*00b0*/  LEA R5, P0, R8, R5, 0xe ;  /* 0x0000000508057211 */ /* 0x000fe400078070ff */
[----:B------:R-:W-:Y:S02]  /*00c0*/  LOP3.LUT R0, R0, 0xfff, RZ, 0xc0, !PT ;  /* 0x00000fff00007812 */ /* 0x000fe400078ec0ff */
[----:B------:R-:W-:Y:S02]  /*00d0*/  LOP3.LUT R5, R5, R2, RZ, 0xfc, !PT ;  /* 0x0000000205057212 */ /* 0x000fe400078efcff */
[C---:B------:R-:W-:Y:S02]  /*00e0*/  LEA.HI.X R9, R8.reuse, R0, RZ, 0xe, P0 ;  /* 0x0000000008097211 */ /* 0x040fe400000f74ff */
[----:B------:R-:W-:Y:S02]  /*00f0*/  LOP3.LUT R0, R5, 0x1f, R6, 0xf8, !PT ;  /* 0x0000001f05007812 */ /* 0x000fe400078ef806 */
[----:B-1----:R-:W-:-:S02]  /*0100*/  LEA R2, P0, R8, UR8, 0x8 ;  /* 0x0000000808027c11 */ /* 0x002fc4000f8040ff */
[----:B------:R-:W-:Y:S02]  /*0110*/  LOP3.LUT R5, R9, R3, RZ, 0xfc, !PT ;  /* 0x0000000309057212 */ /* 0x000fe400078efcff */
[----:B------:R-:W-:Y:S02]  /*0120*/  LEA R4, P1, R0, UR10, 0x2 ;  /* 0x0000000a00047c11 */ /* 0x000fe4000f8210ff */
[----:B------:R-:W-:Y:S02]  /*0130*/  LEA.HI.X R3, R8, UR9, RZ, 0x8, P0 ;  /* 0x0000000908037c11 */ /* 0x000fe400080f44ff */
[----:B------:R-:W-:-:S03]  /*0140*/  LEA.HI.X R5, R0, UR11, R5, 0x2, P1 ;  /* 0x0000000b00057c11 */ /* 0x000fc600088f1405 */
[----:B---3--:R-:W2:Y:S04]  /*0150*/  LDG.E.CONSTANT R0, desc[UR4][R2.64] ;  /* 0x0000000402007981 */ /* 0x008ea8000c1e9900 */
        /* <DEDUP_REMOVED lines=23> */
[----:B------:R-:W2:Y:S01]  /*02d0*/  LDG.E.CONSTANT R11, desc[UR4][R4.64+0x2800] ;  /* 0x00280004040b7981 */ /* 0x000ea2000c1e9900 */
[----:B---3--:R-:W-:-:S03]  /*02e0*/  FFMA R0, R27, R8, R0 ;  /* 0x000000081b007223 */ /* 0x008fc60000000000 */
[----:B------:R-:W2:Y:S01]  /*02f0*/  LDG.E.CONSTANT R8, desc[UR4][R2.64+0x28] ;  /* 0x0000280402087981 */ /* 0x000ea2000c1e9900 */
[----:B----4-:R-:W-:-:S03]  /*0300*/  FFMA R27, R21, R18, R0 ;  /* 0x00000012151b7223 */ /* 0x010fc60000000000 */
[----:B------:R-:W3:Y:S04]  /*0310*/  LDG.E.CONSTANT R18, desc[UR4][R2.64+0x2c] ;  /* 0x00002c0402127981 */ /* 0x000ee8000c1e9900 */
[----:B------:R-:W3:Y:S01]  /*0320*/  LDG.E.CONSTANT R21, desc[UR4][R4.64+0x2c00] ;  /* 0x002c000404157981 */ /* 0x000ee2000c1e9900 */
[----:B-----5:R-:W-:-:S03]  /*0330*/  FFMA R27, R22, R25, R27 ;  /* 0x00000019161b7223 */ /* 0x020fc6000000001b */
[----:B------:R-:W4:Y:S04]  /*0340*/  LDG.E.CONSTANT R22, desc[UR4][R2.64+0x30] ;  /* 0x0000300402167981 */ /* 0x000f28000c1e9900 */
[----:B------:R-:W4:Y:S01]  /*0350*/  LDG.E.CONSTANT R25, desc[UR4][R4.64+0x3000] ;  /* 0x0030000404197981 */ /* 0x000f22000c1e9900 */
        /* <DEDUP_REMOVED lines=147> */
[----:B------:R0:W5:Y:S01]  /*0c90*/  LDG.E.CONSTANT R14, desc[UR4][R2.64+0xf8] ;  /* 0x0000f804020e7981 */ /* 0x000162000c1e9900 */
[----:B------:R-:W-:-:S04]  /*0ca0*/  FFMA R9, R15, R12, R9 ;  /* 0x0000000c0f097223 */ /* 0x000fc80000000009 */
[----:B------:R-:W-:Y:S01]  /*0cb0*/  FFMA R9, R10, R13, R9 ;  /* 0x0000000d0a097223 */ /* 0x000fe20000000009 */
[----:B------:R-:W-:-:S04]  /*0cc0*/  SHF.L.U32 R10, R7, 0x5, RZ ;  /* 0x00000005070a7819 */ /* 0x000fc800000006ff */
[----:B0-----:R-:W-:Y:S02]  /*0cd0*/  LOP3.LUT R3, R10, 0xe0, RZ, 0xc0, !PT ;  /* 0x000000e00a037812 */ /* 0x001fe400078ec0ff */
[----:B------:R-:W-:Y:S02]  /*0ce0*/  SHF.R.U32.HI R7, RZ, 0x3, R7 ;  /* 0x00000003ff077819 */ /* 0x000fe40000011607 */
[----:B------:R-:W-:Y:S02]  /*0cf0*/  LOP3.LUT R2, R3, 0x1f, R6, 0xf8, !PT ;  /* 0x0000001f03027812 */ /* 0x000fe400078ef806 */
[----:B------:R-:W-:Y:S02]  /*0d00*/  ISETP.GT.U32.AND P0, PT, R6, 0x1f, PT ;  /* 0x0000001f0600780c */ /* 0x000fe40003f04070 */
[----:B------:R-:W-:-:S05]  /*0d10*/  LEA R2, R7, R2, 0x10 ;  /* 0x0000000207027211 */ /* 0x000fca00078e80ff */
[----:B------:R-:W-:Y:S02]  /*0d20*/  IMAD R7, R7, -0xff00, R2 ;  /* 0xffff010007077824 */ /* 0x000fe400078e0202 */
[----:B--2---:R-:W-:-:S04]  /*0d30*/  FFMA R9, R8, R11, R9 ;  /* 0x0000000b08097223 */ /* 0x004fc80000000009 */
[----:B---3--:R-:W-:Y:S02]  /*0d40*/  FFMA R18, R18, R21, R9 ;  /* 0x0000001512127223 */ /* 0x008fe40000000009 */
[----:B------:R-:W0:Y:S02]  /*0d50*/  LDC.64 R8, c[0x0][0x390] ;  /* 0x0000e400ff087b82 */ /* 0x000e240000000a00 */
[----:B----4-:R-:W-:-:S04]  /*0d60*/  FFMA R18, R25, R22, R18 ;  /* 0x0000001619127223 */ /* 0x010fc80000000012 */
[----:B-----5:R-:W-:Y:S01]  /*0d70*/  FFMA R23, R23, R20, R18 ;  /* 0x0000001417177223 */ /* 0x020fe20000000012 */
[----:B0-----:R-:W-:-:S04]  /*0d80*/  IMAD.WIDE.U32 R8, R7, 0x4, R8 ;  /* 0x0000000407087825 */ /* 0x001fc800078e0008 */
[----:B------:R-:W-:Y:S01]  /*0d90*/  FFMA R19, R16, R19, R23 ;  /* 0x0000001310137223 */ /* 0x000fe20000000017 */
[----:B------:R-:W-:Y:S03]  /*0da0*/  @!P0 STG.E desc[UR4][R8.64], RZ ;  /* 0x000000ff08008986 */ /* 0x000fe6000c101904 */
[----:B------:R-:W-:-:S04]  /*0db0*/  FFMA R17, R0, R17, R19 ;  /* 0x0000001100117223 */ /* 0x000fc80000000013 */
[----:B------:R-:W-:-:S04]  /*0dc0*/  FFMA R17, R24, R27, R17 ;  /* 0x0000001b18117223 */ /* 0x000fc80000000011 */
[----:B------:R-:W-:-:S04]  /*0dd0*/  FFMA R17, R14, R28, R17 ;  /* 0x0000001c0e117223 */ /* 0x000fc80000000011 */
[----:B------:R-:W-:Y:S01]  /*0de0*/  FFMA R17, R26, R29, R17 ;  /* 0x0000001d1a117223 */ /* 0x000fe20000000011 */
[----:B------:R-:W-:Y:S06]  /*0df0*/  BAR.SYNC.DEFER_BLOCKING 0x0 ;  /* 0x0000000000007b1d */ /* 0x000fec0000010000 */
[----:B------:R-:W-:Y:S01]  /*0e00*/  REDG.E.ADD.F32.FTZ.RN.STRONG.GPU desc[UR4][R8.64], R17 ;  /* 0x00000011080079a6 */ /* 0x000fe2000c12f304 */
[----:B------:R-:W-:Y:S05]  /*0e10*/  EXIT ;  /* 0x000000000000794d */ /* 0x000fea0003800000 */
.L_x_3:
        /* <DEDUP_REMOVED lines=14> */
.L_x_9:


//--------------------- .text.default_function_kernel1 --------------------------
	.section	.text.default_function_kernel1,"ax",@progbits
	.align	128
        .global         default_function_kernel1
        .type           default_function_kernel1,@function
        .size           default_function_kernel1,(.L_x_10 - default_function_kernel1)
        .other          default_function_kernel1,@"STO_CUDA_ENTRY STV_DEFAULT"
default_function_kernel1:
.text.default_function_kernel1:
        /* <DEDUP_REMOVED lines=14> */
[----:B------:R-:W-:Y:S02]  /*00e0*/  LEA.HI.X R2, R8, R4, RZ, 0xe, P0 ;  /* 0x0000000408027211 */ /* 0x000fe400000f74ff */
[----:B------:R-:W-:Y:S02]  /*00f0*/  LOP3.LUT R0, R0, 0x1f, R7, 0xf8, !PT ;  /* 0x0000001f00007812 */ /* 0x000fe400078ef807 */
[----:B------:R-:W-:-:S02]  /*0100*/  LOP3.LUT R3, R2, R3, RZ, 0xfc, !PT ;  /* 0x0000000302037212 */ /* 0x000fc400078efcff */
[----:B-1----:R-:W-:Y:S02]  /*0110*/  LEA R4, P0, R8, UR8, 0x8 ;  /* 0x0000000808047c11 */ /* 0x002fe4000f8040ff */
        /* <DEDUP_REMOVED lines=196> */
[----:B------:R-:W-:Y:S01]  /*0d60*/  FFMA R9, R12, R15, R9 ;  /* 0x0000000f0c097223 */ /* 0x000fe20000000009 */
[----:B------:R-:W-:-:S03]  /*0d70*/  SHF.L.U32 R0, R7, 0x2, RZ ;  /* 0x0000000207007819 */ /* 0x000fc600000006ff */
[----:B------:R-:W-:-:S04]  /*0d80*/  FFMA R9, R14, R17, R9 ;  /* 0x000000110e097223 */ /* 0x000fc80000000009 */
[----:B------:R-:W-:-:S05]  /*0d90*/  FFMA R9, R24, R27, R9 ;  /* 0x0000001b18097223 */ /* 0x000fca0000000009 */
[----:B------:R0:W-:Y:S01]  /*0da0*/  STS [R0+UR4], R9 ;  /* 0x0000000900007988 */ /* 0x0001e20008000804 */
[----:B------:R-:W-:Y:S06]  /*0db0*/  BAR.SYNC.DEFER_BLOCKING 0x0 ;  /* 0x0000000000007b1d */ /* 0x000fec0000010000 */
[----:B------:R-:W-:Y:S05]  /*0dc0*/  @P0 EXIT ;  /* 0x000000000000094d */ /* 0x000fea0003800000 */
[----:B0-----:R-:W-:Y:S01]  /*0dd0*/  LOP3.LUT R0, R0, 0x7c, RZ, 0xc0, !PT ;  /* 0x0000007c00007812 */ /* 0x001fe200078ec0ff */
[----:B------:R-:W0:Y:S01]  /*0de0*/  LDC.64 R2, c[0x0][0x390] ;  /* 0x0000e400ff027b82 */ /* 0x000e220000000a00 */
[----:B------:R-:W-:Y:S02]  /*0df0*/  SHF.L.U32 R8, R6, 0x5, RZ ;  /* 0x0000000506087819 */ /* 0x000fe400000006ff */
[----:B------:R-:W-:Y:S01]  /*0e00*/  SHF.R.U32.HI R6, RZ, 0x3, R6 ;  /* 0x00000003ff067819 */ /* 0x000fe20000011606 */
[----:B------:R-:W-:Y:S01]  /*0e10*/  LDS R4, [R0+UR4] ;  /* 0x0000000400047984 */ /* 0x000fe20008000800 */
[----:B------:R-:W-:-:S03]  /*0e20*/  LOP3.LUT R8, R8, 0xe0, RZ, 0xc0, !PT ;  /* 0x000000e008087812 */ /* 0x000fc600078ec0ff */
[----:B------:R-:W1:Y:S01]  /*0e30*/  LDS R5, [R0+UR4+0x80] ;  /* 0x0000800400057984 */ /* 0x000e620008000800 */
[----:B------:R-:W-:-:S03]  /*0e40*/  LOP3.LUT R7, R8, 0x1f, R7, 0xf8, !PT ;  /* 0x0000001f08077812 */ /* 0x000fc600078ef807 */
[----:B------:R-:W2:Y:S01]  /*0e50*/  LDS R9, [R0+UR4+0x100] ;  /* 0x0001000400097984 */ /* 0x000ea20008000800 */
[----:B------:R-:W-:-:S03]  /*0e60*/  LEA R7, R6, R7, 0x10 ;  /* 0x0000000706077211 */ /* 0x000fc600078e80ff */
[----:B------:R-:W3:Y:S02]  /*0e70*/  LDS R11, [R0+UR4+0x180] ;  /* 0x00018004000b7984 */ /* 0x000ee40008000800 */
[----:B------:R-:W-:-:S04]  /*0e80*/  IMAD R7, R6, -0xff00, R7 ;  /* 0xffff010006077824 */ /* 0x000fc800078e0207 */
[----:B0-----:R-:W-:-:S04]  /*0e90*/  IMAD.WIDE.U32 R2, R7, 0x4, R2 ;  /* 0x0000000407027825 */ /* 0x001fc800078e0002 */
[----:B-1----:R-:W-:-:S04]  /*0ea0*/  FADD R4, R4, R5 ;  /* 0x0000000504047221 */ /* 0x002fc80000000000 */
[----:B--2---:R-:W-:-:S04]  /*0eb0*/  FADD R4, R4, R9 ;  /* 0x0000000904047221 */ /* 0x004fc80000000000 */
[----:B---3--:R-:W-:-:S05]  /*0ec0*/  FADD R11, R4, R11 ;  /* 0x0000000b040b7221 */ /* 0x008fca0000000000 */
[----:B------:R-:W-:Y:S01]  /*0ed0*/  STG.E desc[UR6][R2.64], R11 ;  /* 0x0000000b02007986 */ /* 0x000fe2000c101906 */
[----:B------:R-:W-:Y:S05]  /*0ee0*/  EXIT ;  /* 0x000000000000794d */ /* 0x000fea0003800000 */
.L_x_4:
        /* <DEDUP_REMOVED lines=9> */
.L_x_10:


//--------------------- .text.default_function_kernel0 --------------------------
	.section	.text.default_function_kernel0,"ax",@progbits
	.align	128
        .global         default_function_kernel0
        .type           default_function_kernel0,@function
        .size           default_function_kernel0,(.L_x_11 - default_function_kernel0)
        .other          default_function_kernel0,@"STO_CUDA_ENTRY STV_DEFAULT"
default_function_kernel0:
.text.default_function_kernel0:
        /* <DEDUP_REMOVED lines=144> */
.L_x_5:
        /* <DEDUP_REMOVED lines=16> */
.L_x_11:


//--------------------- .nv.shared.default_function_kernel5 --------------------------
	.section	.nv.shared.default_function_kernel5,"aw",@nobits
	.sectionflags	@""
	.align	4
.nv.shared.default_function_kernel5:
	.zero		2048


//--------------------- .nv.shared.reserved.0     --------------------------
	.section	.nv.shared.reserved.0,"aw",@nobits
	.weak		__nv_reservedSMEM_offset_0_alias
	.size		__nv_reservedSMEM_offset_0_alias, 0, 64
	.other		__nv_reservedSMEM_offset_0_alias,@"STO_CUDA_RESERVED_SHARED STV_DEFAULT"
__nv_reservedSMEM_offset_0_alias:
	.zero		0
	.zero		64


//--------------------- .nv.shared.default_function_kernel4 --------------------------
	.section	.nv.shared.default_function_kernel4,"aw",@nobits
	.sectionflags	@""
	.align	4
.nv.shared.default_function_kernel4:
	.zero		1536


//--------------------- .nv.shared.default_function_kernel3 --------------------------
	.section	.nv.shared.default_function_kernel3,"aw",@nobits
	.sectionflags	@""
	.align	4
.nv.shared.default_function_kernel3:
	.zero		2048


//--------------------- .nv.shared.default_function_kernel1 --------------------------
	.section	.nv.shared.default_function_kernel1,"aw",@nobits
	.sectionflags	@""
	.align	4
.nv.shared.default_function_kernel1:
	.zero		1536


//--------------------- .nv.shared.default_function_kernel0 --------------------------
	.section	.nv.shared.default_function_kernel0,"aw",@nobits
	.sectionflags	@""
	.align	4
.nv.shared.default_function_kernel0:
	.zero		2048


//--------------------- .nv.constant0.default_function_kernel5 --------------------------
	.section	.nv.constant0.default_function_kernel5,"a",@progbits
	.sectionflags	@""
	.align	4
.nv.constant0.default_function_kernel5:
	.zero		920


//--------------------- .nv.constant0.default_function_kernel4 --------------------------
	.section	.nv.constant0.default_function_kernel4,"a",@progbits
	.sectionflags	@""
	.align	4
.nv.constant0.default_function_kernel4:
	.zero		920


//--------------------- .nv.constant0.default_function_kernel3 --------------------------
	.section	.nv.constant0.default_function_kernel3,"a",@progbits
	.sectionflags	@""
	.align	4
.nv.constant0.default_function_kernel3:
	.zero		920


//--------------------- .nv.constant0.default_function_kernel2 --------------------------
	.section	.nv.constant0.default_function_kernel2,"a",@progbits
	.sectionflags	@""
	.align	4
.nv.constant0.default_function_kernel2:
	.zero		920


//--------------------- .nv.constant0.default_function_kernel1 --------------------------
	.section	.nv.constant0.default_function_kernel1,"a",@progbits
	.sectionflags	@""
	.align	4
.nv.constant0.default_function_kernel1:
	.zero		920


//--------------------- .nv.constant0.default_function_kernel0 --------------------------
	.section	.nv.constant0.default_function_kernel0,"a",@progbits
	.sectionflags	@""
	.align	4
.nv.constant0.default_function_kernel0:
	.zero		920


//--------------------- SYMBOLS --------------------------

	.type		.nv.reservedSmem.offset0,@object
	.size		.nv.reservedSmem.offset0,0x4
	.type		.nv.reservedSmem.cap,@object
	.size		.nv.reservedSmem.cap,0x4
